	.target	sm_90a

	.elftype	@"ET_EXEC"


//--------------------- .note.nv.tkinfo           --------------------------
	.section	.note.nv.tkinfo,"",@"SHT_NOTE"
	.sectionflags	@"SHF_NOTE_NV_TKINFO"
	.tkinfo
        /*0018*/ 	.word	0x00000002
        /*0030*/ 	.string	""
        /*0030*/ 	.string	"ptxas"
        /*0030*/ 	.string	"Cuda compilation tools, release 13.0, V13.0.88"
        /*0030*/ 	.string	"Build cuda_13.0.r13.0/compiler.36424714_0"
        /*0030*/ 	.string	"-arch sm_90a -m 64 "



//--------------------- .note.nv.cuinfo           --------------------------
	.section	.note.nv.cuinfo,"",@"SHT_NOTE"
	.sectionflags	@"SHF_NOTE_NV_CUINFO"
        /*0018*/ 	.short	0x0002
        /*001a*/ 	.short	0x005a
        /*001c*/ 	.short	0x0082
	.zero		2


//--------------------- .nv.info                  --------------------------
	.section	.nv.info,"",@"SHT_CUDA_INFO"
	.align	4


	//----- nvinfo : EIATTR_REGCOUNT
	.align		4
        /*0000*/ 	.byte	0x04, 0x2f
        /*0002*/ 	.short	(.L_16 - .L_15)
	.align		4
.L_15:
        /*0004*/ 	.word	index@(_ZN7cutlass13device_kernelINS_4fmha6kernel28FmhaKernelTmaWarpSpecializedINS1_10collective30FmhaMainloopTmaWarpSpecializedINS_12float_e4m3_tEffN4cute5tupleIJNS7_1CILi128EEENS9_ILi64EEENS9_ILi96EEEEEENS8_IJiNS9_ILi1EEENS8_IJiiEEEEEESG_NS8_IJSE_iSF_EEENS4_12CausalFusionEJEEENS4_15FmhaFwdEpilogueIS6_fNS8_IJSB_SC_SB_EEEEENS2_23IndividualTileSchedulerEJEEEEEvNT_6ParamsE)
        /*0008*/ 	.word	0x000000a8


	//----- nvinfo : EIATTR_FRAME_SIZE
	.align		4
.L_16:
        /*000c*/ 	.byte	0x04, 0x11
        /*000e*/ 	.short	(.L_18 - .L_17)
	.align		4
.L_17:
        /*0010*/ 	.word	index@($__internal_0_$__cuda_sm20_rcp_rn_f32_slowpath)
        /*0014*/ 	.word	0x00000000


	//----- nvinfo : EIATTR_FRAME_SIZE
	.align		4
.L_18:
        /*0018*/ 	.byte	0x04, 0x11
        /*001a*/ 	.short	(.L_20 - .L_19)
	.align		4
.L_19:
        /*001c*/ 	.word	index@(_ZN7cutlass13device_kernelINS_4fmha6kernel28FmhaKernelTmaWarpSpecializedINS1_10collective30FmhaMainloopTmaWarpSpecializedINS_12float_e4m3_tEffN4cute5tupleIJNS7_1CILi128EEENS9_ILi64EEENS9_ILi96EEEEEENS8_IJiNS9_ILi1EEENS8_IJiiEEEEEESG_NS8_IJSE_iSF_EEENS4_12CausalFusionEJEEENS4_15FmhaFwdEpilogueIS6_fNS8_IJSB_SC_SB_EEEEENS2_23IndividualTileSchedulerEJEEEEEvNT_6ParamsE)
        /*0020*/ 	.word	0x00000000


	//----- nvinfo : EIATTR_MIN_STACK_SIZE
	.align		4
.L_20:
        /*0024*/ 	.byte	0x04, 0x12
        /*0026*/ 	.short	(.L_22 - .L_21)
	.align		4
.L_21:
        /*0028*/ 	.word	index@(_ZN7cutlass13device_kernelINS_4fmha6kernel28FmhaKernelTmaWarpSpecializedINS1_10collective30FmhaMainloopTmaWarpSpecializedINS_12float_e4m3_tEffN4cute5tupleIJNS7_1CILi128EEENS9_ILi64EEENS9_ILi96EEEEEENS8_IJiNS9_ILi1EEENS8_IJiiEEEEEESG_NS8_IJSE_iSF_EEENS4_12CausalFusionEJEEENS4_15FmhaFwdEpilogueIS6_fNS8_IJSB_SC_SB_EEEEENS2_23IndividualTileSchedulerEJEEEEEvNT_6ParamsE)
        /*002c*/ 	.word	0x00000000
.L_22:


//--------------------- .nv.compat                --------------------------
	.section	.nv.compat,"",@"SHT_CUDA_COMPAT_INFO"
	.align	4
        /*0000*/ 	.byte	0x02, 0x09, 0x01, 0x00, 0x02, 0x02, 0x04, 0x00, 0x02, 0x05, 0x05, 0x00, 0x03, 0x07, 0x01, 0x01
        /*0010*/ 	.byte	0x02, 0x03, 0x01, 0x00, 0x02, 0x06, 0x01, 0x00, 0x04, 0x0b, 0x08, 0x00, 0x00, 0x00, 0x00, 0x00
        /*0020*/ 	.byte	0x00, 0x00, 0x00, 0x00


//--------------------- .nv.info._ZN7cutlass13device_kernelINS_4fmha6kernel28FmhaKernelTmaWarpSpecializedINS1_10collective30FmhaMainloopTmaWarpSpecializedINS_12float_e4m3_tEffN4cute5tupleIJNS7_1CILi128EEENS9_ILi64EEENS9_ILi96EEEEEENS8_IJiNS9_ILi1EEENS8_IJiiEEEEEESG_NS8_IJSE_iSF_EEENS4_12CausalFusionEJEEENS4_15FmhaFwdEpilogueIS6_fNS8_IJSB_SC_SB_EEEEENS2_23IndividualTileSchedulerEJEEEEEvNT_6ParamsE --------------------------
	.section	.nv.info._ZN7cutlass13device_kernelINS_4fmha6kernel28FmhaKernelTmaWarpSpecializedINS1_10collective30FmhaMainloopTmaWarpSpecializedINS_12float_e4m3_tEffN4cute5tupleIJNS7_1CILi128EEENS9_ILi64EEENS9_ILi96EEEEEENS8_IJiNS9_ILi1EEENS8_IJiiEEEEEESG_NS8_IJSE_iSF_EEENS4_12CausalFusionEJEEENS4_15FmhaFwdEpilogueIS6_fNS8_IJSB_SC_SB_EEEEENS2_23IndividualTileSchedulerEJEEEEEvNT_6ParamsE,"",@"SHT_CUDA_INFO"
	.sectionflags	@""
	.align	4


	//----- nvinfo : EIATTR_CUDA_API_VERSION
	.align		4
        /*0000*/ 	.byte	0x04, 0x37
        /*0002*/ 	.short	(.L_24 - .L_23)
.L_23:
        /*0004*/ 	.word	0x00000082


	//----- nvinfo : EIATTR_KPARAM_INFO
	.align		4
.L_24:
        /*0008*/ 	.byte	0x04, 0x17
        /*000a*/ 	.short	(.L_26 - .L_25)
.L_25:
        /*000c*/ 	.word	0x00000000
        /*0010*/ 	.short	0x0000
        /*0012*/ 	.short	0x0070
        /*0014*/ 	.byte	0x00, 0xf0, 0x01, 0x20


	//----- nvinfo : EIATTR_SPARSE_MMA_MASK
	.align		4
.L_26:
        /*0018*/ 	.byte	0x03, 0x50
        /*001a*/ 	.short	0x0000


	//----- nvinfo : EIATTR_MAXREG_COUNT
	.align		4
        /*001c*/ 	.byte	0x03, 0x1b
        /*001e*/ 	.short	0x00a8


	//----- nvinfo : EIATTR_NUM_BARRIERS
	.align		4
        /*0020*/ 	.byte	0x02, 0x4c
        /*0022*/ 	.byte	0x02
	.zero		1


	//----- nvinfo : EIATTR_EXTERNS
	.align		4
        /*0024*/ 	.byte	0x04, 0x0f
        /*0026*/ 	.short	(.L_28 - .L_27)


	//   ....[0]....
	.align		4
.L_27:
        /*0028*/ 	.word	index@(__assertfail)


	//----- nvinfo : EIATTR_MERCURY_ISA_VERSION
	.align		4
.L_28:
        /*002c*/ 	.byte	0x03, 0x5f
        /*002e*/ 	.short	0x0101


	//----- nvinfo : EIATTR_INT_WARP_WIDE_INSTR_OFFSETS
	.align		4
        /*0030*/ 	.byte	0x04, 0x31
        /*0032*/ 	.short	(.L_30 - .L_29)


	//   ....[0]....
.L_29:
        /*0034*/ 	.word	0x000006f0


	//   ....[1]....
        /*0038*/ 	.word	0x00000700


	//   ....[2]....
        /*003c*/ 	.word	0x00000710


	//   ....[3]....
        /*0040*/ 	.word	0x00000720


	//   ....[4]....
        /*0044*/ 	.word	0x00000790


	//----- nvinfo : EIATTR_COOP_GROUP_MASK_REGIDS
	.align		4
.L_30:
        /*0048*/ 	.byte	0x04, 0x29
        /*004a*/ 	.short	(.L_32 - .L_31)


	//   ....[0]....
.L_31:
        /*004c*/ 	.word	0xffffffff


	//   ....[1]....
        /*0050*/ 	.word	0xffffffff


	//   ....[2]....
        /*0054*/ 	.word	0xffffffff


	//   ....[3]....
        /*0058*/ 	.word	0xffffffff


	//   ....[4]....
        /*005c*/ 	.word	0xffffffff


	//   ....[5]....
        /*0060*/ 	.word	0xffffffff


	//   ....[6]....
        /*0064*/ 	.word	0xffffffff


	//   ....[7]....
        /*0068*/ 	.word	0xffffffff


	//   ....[8]....
        /*006c*/ 	.word	0xffffffff


	//   ....[9]....
        /*0070*/ 	.word	0xffffffff


	//   ....[10]....
        /*0074*/ 	.word	0xffffffff


	//   ....[11]....
        /*0078*/ 	.word	0xffffffff


	//   ....[12]....
        /*007c*/ 	.word	0xffffffff


	//   ....[13]....
        /*0080*/ 	.word	0xffffffff


	//   ....[14]....
        /*0084*/ 	.word	0xffffffff


	//   ....[15]....
        /*0088*/ 	.word	0xffffffff


	//   ....[16]....
        /*008c*/ 	.word	0xffffffff


	//   ....[17]....
        /*0090*/ 	.word	0xffffffff


	//   ....[18]....
        /*0094*/ 	.word	0xffffffff


	//   ....[19]....
        /*0098*/ 	.word	0xffffffff


	//   ....[20]....
        /*009c*/ 	.word	0xffffffff


	//   ....[21]....
        /*00a0*/ 	.word	0xffffffff


	//   ....[22]....
        /*00a4*/ 	.word	0xffffffff


	//   ....[23]....
        /*00a8*/ 	.word	0xffffffff


	//   ....[24]....
        /*00ac*/ 	.word	0xffffffff


	//   ....[25]....
        /*00b0*/ 	.word	0xffffffff


	//   ....[26]....
        /*00b4*/ 	.word	0xffffffff


	//   ....[27]....
        /*00b8*/ 	.word	0xffffffff


	//   ....[28]....
        /*00bc*/ 	.word	0xffffffff


	//   ....[29]....
        /*00c0*/ 	.word	0xffffffff


	//   ....[30]....
        /*00c4*/ 	.word	0xffffffff


	//   ....[31]....
        /*00c8*/ 	.word	0xffffffff


	//   ....[32]....
        /*00cc*/ 	.word	0xffffffff


	//   ....[33]....
        /*00d0*/ 	.word	0xffffffff


	//   ....[34]....
        /*00d4*/ 	.word	0xffffffff


	//   ....[35]....
        /*00d8*/ 	.word	0xffffffff


	//   ....[36]....
        /*00dc*/ 	.word	0xffffffff


	//   ....[37]....
        /*00e0*/ 	.word	0xffffffff


	//   ....[38]....
        /*00e4*/ 	.word	0xffffffff


	//   ....[39]....
        /*00e8*/ 	.word	0xffffffff


	//   ....[40]....
        /*00ec*/ 	.word	0xffffffff


	//   ....[41]....
        /*00f0*/ 	.word	0xffffffff


	//   ....[42]....
        /*00f4*/ 	.word	0xffffffff


	//   ....[43]....
        /*00f8*/ 	.word	0xffffffff


	//   ....[44]....
        /*00fc*/ 	.word	0xffffffff


	//   ....[45]....
        /*0100*/ 	.word	0xffffffff


	//----- nvinfo : EIATTR_COOP_GROUP_INSTR_OFFSETS
	.align		4
.L_32:
        /*0104*/ 	.byte	0x04, 0x28
        /*0106*/ 	.short	(.L_34 - .L_33)


	//   ....[0]....
.L_33:
        /*0108*/ 	.word	0x00000050


	//   ....[1]....
        /*010c*/ 	.word	0x00000080


	//   ....[2]....
        /*0110*/ 	.word	0x000001b0


	//   ....[3]....
        /*0114*/ 	.word	0x00000370


	//   ....[4]....
        /*0118*/ 	.word	0x00000530


	//   ....[5]....
        /*011c*/ 	.word	0x00000690


	//   ....[6]....
        /*0120*/ 	.word	0x00001700


	//   ....[7]....
        /*0124*/ 	.word	0x00001740


	//   ....[8]....
        /*0128*/ 	.word	0x00001ac0


	//   ....[9]....
        /*012c*/ 	.word	0x00001ba0


	//   ....[10]....
        /*0130*/ 	.word	0x00002bf0


	//   ....[11]....
        /*0134*/ 	.word	0x00002c30


	//   ....[12]....
        /*0138*/ 	.word	0x00002c40


	//   ....[13]....
        /*013c*/ 	.word	0x00002c50


	//   ....[14]....
        /*0140*/ 	.word	0x00002c70


	//   ....[15]....
        /*0144*/ 	.word	0x00002c90


	//   ....[16]....
        /*0148*/ 	.word	0x00002ca0


	//   ....[17]....
        /*014c*/ 	.word	0x00002cb0


	//   ....[18]....
        /*0150*/ 	.word	0x000032a0


	//   ....[19]....
        /*0154*/ 	.word	0x000032d0


	//   ....[20]....
        /*0158*/ 	.word	0x00003610


	//   ....[21]....
        /*015c*/ 	.word	0x00003700


	//   ....[22]....
        /*0160*/ 	.word	0x00004980


	//   ....[23]....
        /*0164*/ 	.word	0x000049b0


	//   ....[24]....
        /*0168*/ 	.word	0x000049f0


	//   ....[25]....
        /*016c*/ 	.word	0x00004a30


	//   ....[26]....
        /*0170*/ 	.word	0x00004a70


	//   ....[27]....
        /*0174*/ 	.word	0x00004ab0


	//   ....[28]....
        /*0178*/ 	.word	0x00004af0


	//   ....[29]....
        /*017c*/ 	.word	0x00004b30


	//   ....[30]....
        /*0180*/ 	.word	0x00005590


	//   ....[31]....
        /*0184*/ 	.word	0x00005690


	//   ....[32]....
        /*0188*/ 	.word	0x00005b80


	//   ....[33]....
        /*018c*/ 	.word	0x00005c60


	//   ....[34]....
        /*0190*/ 	.word	0x00006db0


	//   ....[35]....
        /*0194*/ 	.word	0x00006df0


	//   ....[36]....
        /*0198*/ 	.word	0x00006e30


	//   ....[37]....
        /*019c*/ 	.word	0x00006e70


	//   ....[38]....
        /*01a0*/ 	.word	0x00006eb0


	//   ....[39]....
        /*01a4*/ 	.word	0x00006ef0


	//   ....[40]....
        /*01a8*/ 	.word	0x00006f30


	//   ....[41]....
        /*01ac*/ 	.word	0x00006f70


	//   ....[42]....
        /*01b0*/ 	.word	0x000073c0


	//   ....[43]....
        /*01b4*/ 	.word	0x000073f0


	//   ....[44]....
        /*01b8*/ 	.word	0x00007450


	//   ....[45]....
        /*01bc*/ 	.word	0x00007460


	//----- nvinfo : EIATTR_REG_RECONFIG
	.align		4
.L_34:
        /*01c0*/ 	.byte	0x01, 0x54
	.zero		2


	//----- nvinfo : EIATTR_SYSCALL_OFFSETS
	.align		4
        /*01c4*/ 	.byte	0x04, 0x46
        /*01c6*/ 	.short	(.L_36 - .L_35)


	//   ....[0]....
.L_35:
        /*01c8*/ 	.word	0x00007f30


	//   ....[1]....
        /*01cc*/ 	.word	0x00008090


	//----- nvinfo : EIATTR_MBARRIER_INSTR_OFFSETS
	.align		4
.L_36:
        /*01d0*/ 	.byte	0x04, 0x39
        /*01d2*/ 	.short	(.L_38 - .L_37)


	//   ....[0]....
.L_37:
        /*01d4*/ 	.word	0x00000320
        /*01d8*/ 	.word	0x000000ff
        /*01dc*/ 	.word	0x0000a850
        /*01e0*/ 	.short	0x0100
        /*01e2*/ 	.byte	0x06
	.zero		1


	//   ....[1]....
        /*01e4*/ 	.word	0x00000330
        /*01e8*/ 	.word	0x000000ff
        /*01ec*/ 	.word	0x0000a860
        /*01f0*/ 	.short	0x0100
        /*01f2*/ 	.byte	0x06
	.zero		1


	//   ....[2]....
        /*01f4*/ 	.word	0x00000340
        /*01f8*/ 	.word	0x000000ff
        /*01fc*/ 	.word	0x0000a858
        /*0200*/ 	.short	0x0100
        /*0202*/ 	.byte	0x06
	.zero		1


	//   ....[3]....
        /*0204*/ 	.word	0x00000350
        /*0208*/ 	.word	0x000000ff
        /*020c*/ 	.word	0x0000a868
        /*0210*/ 	.short	0x0100
        /*0212*/ 	.byte	0x06
	.zero		1


	//   ....[4]....
        /*0214*/ 	.word	0x00000480
        /*0218*/ 	.word	0x000000ff
        /*021c*/ 	.word	0x0000a800
        /*0220*/ 	.short	0x0100
        /*0222*/ 	.byte	0x06
	.zero		1


	//   ....[5]....
        /*0224*/ 	.word	0x00000490
        /*0228*/ 	.word	0x000000ff
        /*022c*/ 	.word	0x0000a828
        /*0230*/ 	.short	0x0100
        /*0232*/ 	.byte	0x06
	.zero		1


	//   ....[6]....
        /*0234*/ 	.word	0x000004a0
        /*0238*/ 	.word	0x000000ff
        /*023c*/ 	.word	0x0000a808
        /*0240*/ 	.short	0x0100
        /*0242*/ 	.byte	0x06
	.zero		1


	//   ....[7]....
        /*0244*/ 	.word	0x000004b0
        /*0248*/ 	.word	0x000000ff
        /*024c*/ 	.word	0x0000a830
        /*0250*/ 	.short	0x0100
        /*0252*/ 	.byte	0x06
	.zero		1


	//   ....[8]....
        /*0254*/ 	.word	0x000004c0
        /*0258*/ 	.word	0x000000ff
        /*025c*/ 	.word	0x0000a810
        /*0260*/ 	.short	0x0100
        /*0262*/ 	.byte	0x06
	.zero		1


	//   ....[9]....
        /*0264*/ 	.word	0x000004d0
        /*0268*/ 	.word	0x000000ff
        /*026c*/ 	.word	0x0000a838
        /*0270*/ 	.short	0x0100
        /*0272*/ 	.byte	0x06
	.zero		1


	//   ....[10]....
        /*0274*/ 	.word	0x000004e0
        /*0278*/ 	.word	0x000000ff
        /*027c*/ 	.word	0x0000a818
        /*0280*/ 	.short	0x0100
        /*0282*/ 	.byte	0x06
	.zero		1


	//   ....[11]....
        /*0284*/ 	.word	0x000004f0
        /*0288*/ 	.word	0x000000ff
        /*028c*/ 	.word	0x0000a840
        /*0290*/ 	.short	0x0100
        /*0292*/ 	.byte	0x06
	.zero		1


	//   ....[12]....
        /*0294*/ 	.word	0x00000500
        /*0298*/ 	.word	0x000000ff
        /*029c*/ 	.word	0x0000a820
        /*02a0*/ 	.short	0x0100
        /*02a2*/ 	.byte	0x06
	.zero		1


	//   ....[13]....
        /*02a4*/ 	.word	0x00000510
        /*02a8*/ 	.word	0x000000ff
        /*02ac*/ 	.word	0x0000a848
        /*02b0*/ 	.short	0x0100
        /*02b2*/ 	.byte	0x06
	.zero		1


	//   ....[14]....
        /*02b4*/ 	.word	0x00000640
        /*02b8*/ 	.word	0x000000ff
        /*02bc*/ 	.word	0x0000a870
        /*02c0*/ 	.short	0x0100
        /*02c2*/ 	.byte	0x06
	.zero		1


	//   ....[15]....
        /*02c4*/ 	.word	0x00000650
        /*02c8*/ 	.word	0x000000ff
        /*02cc*/ 	.word	0x0000a880
        /*02d0*/ 	.short	0x0100
        /*02d2*/ 	.byte	0x06
	.zero		1


	//   ....[16]....
        /*02d4*/ 	.word	0x00000660
        /*02d8*/ 	.word	0x000000ff
        /*02dc*/ 	.word	0x0000a878
        /*02e0*/ 	.short	0x0100
        /*02e2*/ 	.byte	0x06
	.zero		1


	//   ....[17]....
        /*02e4*/ 	.word	0x00000670
        /*02e8*/ 	.word	0x000000ff
        /*02ec*/ 	.word	0x0000a888
        /*02f0*/ 	.short	0x0100
        /*02f2*/ 	.byte	0x06
	.zero		1


	//   ....[18]....
        /*02f4*/ 	.word	0x000007b0
        /*02f8*/ 	.word	0x000000ff
        /*02fc*/ 	.word	0x0000a890
        /*0300*/ 	.short	0x0100
        /*0302*/ 	.byte	0x06
	.zero		1


	//   ....[19]....
        /*0304*/ 	.word	0x000007c0
        /*0308*/ 	.word	0x000000ff
        /*030c*/ 	.word	0x0000a898
        /*0310*/ 	.short	0x0100
        /*0312*/ 	.byte	0x06
	.zero		1


	//   ....[20]....
        /*0314*/ 	.word	0x000007d0
        /*0318*/ 	.word	0x000000ff
        /*031c*/ 	.word	0x0000a8a0
        /*0320*/ 	.short	0x0100
        /*0322*/ 	.byte	0x06
	.zero		1


	//   ....[21]....
        /*0324*/ 	.word	0x000007e0
        /*0328*/ 	.word	0x000000ff
        /*032c*/ 	.word	0x0000a8a8
        /*0330*/ 	.short	0x0100
        /*0332*/ 	.byte	0x06
	.zero		1


	//   ....[22]....
        /*0334*/ 	.word	0x000008e0
        /*0338*/ 	.word	0x000000ff
        /*033c*/ 	.word	0x0000a8c0
        /*0340*/ 	.short	0x0100
        /*0342*/ 	.byte	0x06
	.zero		1


	//   ....[23]....
        /*0344*/ 	.word	0x000008f0
        /*0348*/ 	.word	0x000000ff
        /*034c*/ 	.word	0x0000a8d8
        /*0350*/ 	.short	0x0100
        /*0352*/ 	.byte	0x06
	.zero		1


	//   ....[24]....
        /*0354*/ 	.word	0x00000900
        /*0358*/ 	.word	0x000000ff
        /*035c*/ 	.word	0x0000a8c8
        /*0360*/ 	.short	0x0100
        /*0362*/ 	.byte	0x06
	.zero		1


	//   ....[25]....
        /*0364*/ 	.word	0x00000910
        /*0368*/ 	.word	0x000000ff
        /*036c*/ 	.word	0x0000a8e0
        /*0370*/ 	.short	0x0100
        /*0372*/ 	.byte	0x06
	.zero		1


	//   ....[26]....
        /*0374*/ 	.word	0x00000920
        /*0378*/ 	.word	0x000000ff
        /*037c*/ 	.word	0x0000a8d0
        /*0380*/ 	.short	0x0100
        /*0382*/ 	.byte	0x06
	.zero		1


	//   ....[27]....
        /*0384*/ 	.word	0x00000930
        /*0388*/ 	.word	0x000000ff
        /*038c*/ 	.word	0x0000a8e8
        /*0390*/ 	.short	0x0100
        /*0392*/ 	.byte	0x06
	.zero		1


	//   ....[28]....
        /*0394*/ 	.word	0x00000e60
        /*0398*/ 	.word	0x000000ff
        /*039c*/ 	.word	0x0000a850
        /*03a0*/ 	.short	0x010a
        /*03a2*/ 	.byte	0x08
	.zero		1


	//   ....[29]....
        /*03a4*/ 	.word	0x00000f60
        /*03a8*/ 	.word	0x000000ff
        /*03ac*/ 	.word	0x0000a800
        /*03b0*/ 	.short	0x010a
        /*03b2*/ 	.byte	0x26
	.zero		1


	//   ....[30]....
        /*03b4*/ 	.word	0x00000fb0
        /*03b8*/ 	.word	0x000000ff
        /*03bc*/ 	.word	0xfffffff8
        /*03c0*/ 	.short	0x010a
        /*03c2*/ 	.byte	0x14
	.zero		1


	//   ....[31]....
        /*03c4*/ 	.word	0x000012d0
        /*03c8*/ 	.word	0x00000011
        /*03cc*/ 	.word	0x00000000
        /*03d0*/ 	.short	0x0101
        /*03d2*/ 	.byte	0x15
	.zero		1


	//   ....[32]....
        /*03d4*/ 	.word	0x00002d60
        /*03d8*/ 	.word	0x000000ff
        /*03dc*/ 	.word	0x0000a808
        /*03e0*/ 	.short	0x010a
        /*03e2*/ 	.byte	0x26
	.zero		1


	//   ....[33]....
        /*03e4*/ 	.word	0x00002e90
        /*03e8*/ 	.word	0x000000ff
        /*03ec*/ 	.word	0x00000000
        /*03f0*/ 	.short	0x0101
        /*03f2*/ 	.byte	0x06
	.zero		1


	//   ....[34]....
        /*03f4*/ 	.word	0x00002ff0
        /*03f8*/ 	.word	0x000000ff
        /*03fc*/ 	.word	0x0000a800
        /*0400*/ 	.short	0x010a
        /*0402*/ 	.byte	0x07
	.zero		1


	//   ....[35]....
        /*0404*/ 	.word	0x000049a0
        /*0408*/ 	.word	0x000000ff
        /*040c*/ 	.word	0x0000a800
        /*0410*/ 	.short	0x010a
        /*0412*/ 	.byte	0x06
	.zero		1


	//   ....[36]....
        /*0414*/ 	.word	0x00004c50
        /*0418*/ 	.word	0x000000ff
        /*041c*/ 	.word	0x0000a800
        /*0420*/ 	.short	0x010a
        /*0422*/ 	.byte	0x06
	.zero		1


	//   ....[37]....
        /*0424*/ 	.word	0x00004d80
        /*0428*/ 	.word	0x000000ff
        /*042c*/ 	.word	0x00000000
        /*0430*/ 	.short	0x0101
        /*0432*/ 	.byte	0x06
	.zero		1


	//   ....[38]....
        /*0434*/ 	.word	0x00004e30
        /*0438*/ 	.word	0x000000ff
        /*043c*/ 	.word	0x00000000
        /*0440*/ 	.short	0x0101
        /*0442*/ 	.byte	0x05
	.zero		1


	//   ....[39]....
        /*0444*/ 	.word	0x00004fe0
        /*0448*/ 	.word	0x000000ff
        /*044c*/ 	.word	0x0000a800
        /*0450*/ 	.short	0x010a
        /*0452*/ 	.byte	0x07
	.zero		1


	//   ....[40]....
        /*0454*/ 	.word	0x00006ea0
        /*0458*/ 	.word	0x000000ff
        /*045c*/ 	.word	0x0000a800
        /*0460*/ 	.short	0x010a
        /*0462*/ 	.byte	0x06
	.zero		1


	//   ....[41]....
        /*0464*/ 	.word	0x00007050
        /*0468*/ 	.word	0x000000ff
        /*046c*/ 	.word	0x0000a800
        /*0470*/ 	.short	0x010a
        /*0472*/ 	.byte	0x06
	.zero		1


	//   ....[42]....
        /*0474*/ 	.word	0x00007200
        /*0478*/ 	.word	0x000000ff
        /*047c*/ 	.word	0x00000000
        /*0480*/ 	.short	0x0101
        /*0482*/ 	.byte	0x06
	.zero		1


	//   ....[43]....
        /*0484*/ 	.word	0x000072b0
        /*0488*/ 	.word	0x000000ff
        /*048c*/ 	.word	0x00000000
        /*0490*/ 	.short	0x0101
        /*0492*/ 	.byte	0x05
	.zero		1


	//   ....[44]....
        /*0494*/ 	.word	0x000079d0
        /*0498*/ 	.word	0x000000ff
        /*049c*/ 	.word	0x00000008
        /*04a0*/ 	.short	0x010a
        /*04a2*/ 	.byte	0x14
	.zero		1


	//   ....[45]....
        /*04a4*/ 	.word	0x00008cd0
        /*04a8*/ 	.word	0x00000000
        /*04ac*/ 	.word	0x0000a890
        /*04b0*/ 	.short	0x0101
        /*04b2*/ 	.byte	0x26
	.zero		1


	//   ....[46]....
        /*04b4*/ 	.word	0x00008ea0
        /*04b8*/ 	.word	0x00000004
        /*04bc*/ 	.word	0x0000a860
        /*04c0*/ 	.short	0x010a
        /*04c2*/ 	.byte	0x3f
	.zero		1


	//   ....[47]....
        /*04c4*/ 	.word	0x000091b0
        /*04c8*/ 	.word	0x00000002
        /*04cc*/ 	.word	0x0000a828
        /*04d0*/ 	.short	0x010a
        /*04d2*/ 	.byte	0x3f
	.zero		1


	//   ....[48]....
        /*04d4*/ 	.word	0x000094d0
        /*04d8*/ 	.word	0x00000004
        /*04dc*/ 	.word	0x0000a860
        /*04e0*/ 	.short	0x010a
        /*04e2*/ 	.byte	0x3f
	.zero		1


	//   ....[49]....
        /*04e4*/ 	.word	0x00009820
        /*04e8*/ 	.word	0x00000003
        /*04ec*/ 	.word	0x0000a828
        /*04f0*/ 	.short	0x010a
        /*04f2*/ 	.byte	0x3f
	.zero		1


	//   ....[50]....
        /*04f4*/ 	.word	0x00009b30
        /*04f8*/ 	.word	0x00000007
        /*04fc*/ 	.word	0x0000a828
        /*0500*/ 	.short	0x010a
        /*0502*/ 	.byte	0x3f
	.zero		1


	//   ....[51]....
        /*0504*/ 	.word	0x00009e80
        /*0508*/ 	.word	0x00000004
        /*050c*/ 	.word	0x0000a828
        /*0510*/ 	.short	0x010a
        /*0512*/ 	.byte	0x3f
	.zero		1


	//   ....[52]....
        /*0514*/ 	.word	0x0000a0e0
        /*0518*/ 	.word	0x00000006
        /*051c*/ 	.word	0x0000a850
        /*0520*/ 	.short	0x010a
        /*0522*/ 	.byte	0x3f
	.zero		1


	//   ....[53]....
        /*0524*/ 	.word	0x0000a140
        /*0528*/ 	.word	0x00000006
        /*052c*/ 	.word	0x0000a800
        /*0530*/ 	.short	0x010a
        /*0532*/ 	.byte	0x3f
	.zero		1


	//   ....[54]....
        /*0534*/ 	.word	0x0000a1a0
        /*0538*/ 	.word	0x00000006
        /*053c*/ 	.word	0xfffffff8
        /*0540*/ 	.short	0x010a
        /*0542*/ 	.byte	0x3f
	.zero		1


	//   ....[55]....
        /*0544*/ 	.word	0x0000a200
        /*0548*/ 	.word	0x00000010
        /*054c*/ 	.word	0x0000a808
        /*0550*/ 	.short	0x010a
        /*0552*/ 	.byte	0x3f
	.zero		1


	//   ....[56]....
        /*0554*/ 	.word	0x0000a260
        /*0558*/ 	.word	0x0000000d
        /*055c*/ 	.word	0x0000a800
        /*0560*/ 	.short	0x010a
        /*0562*/ 	.byte	0x3f
	.zero		1


	//   ....[57]....
        /*0564*/ 	.word	0x0000a2c0
        /*0568*/ 	.word	0x0000000f
        /*056c*/ 	.word	0x0000a800
        /*0570*/ 	.short	0x010a
        /*0572*/ 	.byte	0x3f
	.zero		1


	//   ....[58]....
        /*0574*/ 	.word	0x0000a320
        /*0578*/ 	.word	0x00000011
        /*057c*/ 	.word	0x0000a800
        /*0580*/ 	.short	0x010a
        /*0582*/ 	.byte	0x3f
	.zero		1


	//   ....[59]....
        /*0584*/ 	.word	0x0000a380
        /*0588*/ 	.word	0x00000016
        /*058c*/ 	.word	0x0000a800
        /*0590*/ 	.short	0x010a
        /*0592*/ 	.byte	0x3f
	.zero		1


	//   ....[60]....
        /*0594*/ 	.word	0x0000a3e0
        /*0598*/ 	.word	0x00000003
        /*059c*/ 	.word	0x00000008
        /*05a0*/ 	.short	0x010a
        /*05a2*/ 	.byte	0x3f
	.zero		1


	//   ....[61]....
        /*05a4*/ 	.word	0x0000a430
        /*05a8*/ 	.word	0x00000004
        /*05ac*/ 	.word	0x0000a860
        /*05b0*/ 	.short	0x010a
        /*05b2*/ 	.byte	0x3f
	.zero		1


	//   ....[62]....
        /*05b4*/ 	.word	0x0000a480
        /*05b8*/ 	.word	0x00000002
        /*05bc*/ 	.word	0x0000a828
        /*05c0*/ 	.short	0x010a
        /*05c2*/ 	.byte	0x3f
	.zero		1


	//   ....[63]....
        /*05c4*/ 	.word	0x0000a4d0
        /*05c8*/ 	.word	0x00000004
        /*05cc*/ 	.word	0x0000a860
        /*05d0*/ 	.short	0x010a
        /*05d2*/ 	.byte	0x3f
	.zero		1


	//   ....[64]....
        /*05d4*/ 	.word	0x0000a520
        /*05d8*/ 	.word	0x00000003
        /*05dc*/ 	.word	0x0000a828
        /*05e0*/ 	.short	0x010a
        /*05e2*/ 	.byte	0x3f
	.zero		1


	//   ....[65]....
        /*05e4*/ 	.word	0x0000a570
        /*05e8*/ 	.word	0x00000007
        /*05ec*/ 	.word	0x0000a828
        /*05f0*/ 	.short	0x010a
        /*05f2*/ 	.byte	0x3f
	.zero		1


	//   ....[66]....
        /*05f4*/ 	.word	0x0000a5c0
        /*05f8*/ 	.word	0x00000004
        /*05fc*/ 	.word	0x0000a828
        /*0600*/ 	.short	0x010a
        /*0602*/ 	.byte	0x3f
	.zero		1


	//----- nvinfo : EIATTR_NUM_MBARRIERS
	.align		4
.L_38:
        /*0604*/ 	.byte	0x03, 0x38
        /*0606*/ 	.short	0x001c


	//----- nvinfo : EIATTR_EXIT_INSTR_OFFSETS
	.align		4
        /*0608*/ 	.byte	0x04, 0x1c
        /*060a*/ 	.short	(.L_40 - .L_39)


	//   ....[0]....
.L_39:
        /*060c*/ 	.word	0x000009d0


	//   ....[1]....
        /*0610*/ 	.word	0x00008ce0


	//   ....[2]....
        /*0614*/ 	.word	0x00008d20


	//   ....[3]....
        /*0618*/ 	.word	0x00009a30


	//   ....[4]....
        /*061c*/ 	.word	0x0000a0c0


	//----- nvinfo : EIATTR_MAX_THREADS
	.align		4
.L_40:
        /*0620*/ 	.byte	0x04, 0x05
        /*0622*/ 	.short	(.L_42 - .L_41)
.L_41:
        /*0624*/ 	.word	0x00000180
        /*0628*/ 	.word	0x00000001
        /*062c*/ 	.word	0x00000001


	//----- nvinfo : EIATTR_CRS_STACK_SIZE
	.align		4
.L_42:
        /*0630*/ 	.byte	0x04, 0x1e
        /*0632*/ 	.short	(.L_44 - .L_43)
.L_43:
        /*0634*/ 	.word	0x00000000


	//----- nvinfo : EIATTR_CBANK_PARAM_SIZE
	.align		4
.L_44:
        /*0638*/ 	.byte	0x03, 0x19
        /*063a*/ 	.short	0x0870


	//----- nvinfo : EIATTR_PARAM_CBANK
	.align		4
        /*063c*/ 	.byte	0x04, 0x0a
        /*063e*/ 	.short	(.L_46 - .L_45)
	.align		4
.L_45:
        /*0640*/ 	.word	index@(.nv.constant0._ZN7cutlass13device_kernelINS_4fmha6kernel28FmhaKernelTmaWarpSpecializedINS1_10collective30FmhaMainloopTmaWarpSpecializedINS_12float_e4m3_tEffN4cute5tupleIJNS7_1CILi128EEENS9_ILi64EEENS9_ILi96EEEEEENS8_IJiNS9_ILi1EEENS8_IJiiEEEEEESG_NS8_IJSE_iSF_EEENS4_12CausalFusionEJEEENS4_15FmhaFwdEpilogueIS6_fNS8_IJSB_SC_SB_EEEEENS2_23IndividualTileSchedulerEJEEEEEvNT_6ParamsE)
        /*0644*/ 	.short	0x0210
        /*0646*/ 	.short	0x0870


	//----- nvinfo : EIATTR_SW_WAR
	.align		4
.L_46:
        /*0648*/ 	.byte	0x04, 0x36
        /*064a*/ 	.short	(.L_48 - .L_47)
.L_47:
        /*064c*/ 	.word	0x00000008
.L_48:


//--------------------- .nv.callgraph             --------------------------
	.section	.nv.callgraph,"",@"SHT_CUDA_CALLGRAPH"
	.align	4
	.sectionentsize	8
	.align		4
        /*0000*/ 	.word	0x00000000
	.align		4
        /*0004*/ 	.word	0xffffffff
	.align		4
        /*0008*/ 	.word	index@(_ZN7cutlass13device_kernelINS_4fmha6kernel28FmhaKernelTmaWarpSpecializedINS1_10collective30FmhaMainloopTmaWarpSpecializedINS_12float_e4m3_tEffN4cute5tupleIJNS7_1CILi128EEENS9_ILi64EEENS9_ILi96EEEEEENS8_IJiNS9_ILi1EEENS8_IJiiEEEEEESG_NS8_IJSE_iSF_EEENS4_12CausalFusionEJEEENS4_15FmhaFwdEpilogueIS6_fNS8_IJSB_SC_SB_EEEEENS2_23IndividualTileSchedulerEJEEEEEvNT_6ParamsE)
	.align		4
        /*000c*/ 	.word	index@(__assertfail)
	.align		4
        /*0010*/ 	.word	0x00000000
	.align		4
        /*0014*/ 	.word	0xfffffffe
	.align		4
        /*0018*/ 	.word	0x00000000
	.align		4
        /*001c*/ 	.word	0xfffffffd
	.align		4
        /*0020*/ 	.word	0x00000000
	.align		4
        /*0024*/ 	.word	0xfffffffc


//--------------------- .nv.constant4             --------------------------
	.section	.nv.constant4,"a",@progbits
	.align	8
	.align		8
.nv.constant4:
        /*0000*/ 	.dword	__assertfail
	.align		8
        /*0008*/ 	.dword	__unnamed_1
	.align		8
        /*0010*/ 	.dword	__unnamed_2
	.align		8
        /*0018*/ 	.dword	_ZN39_INTERNAL_e110c243_4_k_cu_354ec84f_27054cuda3std3__45__cpo5beginE
	.align		8
        /*0020*/ 	.dword	_ZN39_INTERNAL_e110c243_4_k_cu_354ec84f_27054cuda3std3__45__cpo3endE
	.align		8
        /*0028*/ 	.dword	_ZN39_INTERNAL_e110c243_4_k_cu_354ec84f_27054cuda3std3__45__cpo6cbeginE
	.align		8
        /*0030*/ 	.dword	_ZN39_INTERNAL_e110c243_4_k_cu_354ec84f_27054cuda3std3__45__cpo4cendE
	.align		8
        /*0038*/ 	.dword	_ZN39_INTERNAL_e110c243_4_k_cu_354ec84f_27054cuda3std3__441_GLOBAL__N__e110c243_4_k_cu_354ec84f_27056ignoreE
	.align		8
        /*0040*/ 	.dword	_ZN39_INTERNAL_e110c243_4_k_cu_354ec84f_27054cuda3std3__419piecewise_constructE
	.align		8
        /*0048*/ 	.dword	_ZN39_INTERNAL_e110c243_4_k_cu_354ec84f_27054cuda3std3__48in_placeE
	.align		8
        /*0050*/ 	.dword	_ZN39_INTERNAL_e110c243_4_k_cu_354ec84f_27054cuda3std6ranges3__45__cpo4swapE
	.align		8
        /*0058*/ 	.dword	_ZN39_INTERNAL_e110c243_4_k_cu_354ec84f_27054cuda3std6ranges3__45__cpo9iter_moveE
	.align		8
        /*0060*/ 	.dword	_ZN39_INTERNAL_e110c243_4_k_cu_354ec84f_27054cute7productE
	.align		8
        /*0068*/ 	.dword	_ZN39_INTERNAL_e110c243_4_k_cu_354ec84f_27054cute1_E
	.align		8
        /*0070*/ 	.dword	$str$24
	.align		8
        /*0078*/ 	.dword	$str$25


//--------------------- .text._ZN7cutlass13device_kernelINS_4fmha6kernel28FmhaKernelTmaWarpSpecializedINS1_10collective30FmhaMainloopTmaWarpSpecializedINS_12float_e4m3_tEffN4cute5tupleIJNS7_1CILi128EEENS9_ILi64EEENS9_ILi96EEEEEENS8_IJiNS9_ILi1EEENS8_IJiiEEEEEESG_NS8_IJSE_iSF_EEENS4_12CausalFusionEJEEENS4_15FmhaFwdEpilogueIS6_fNS8_IJSB_SC_SB_EEEEENS2_23IndividualTileSchedulerEJEEEEEvNT_6ParamsE --------------------------
	.section	.text._ZN7cutlass13device_kernelINS_4fmha6kernel28FmhaKernelTmaWarpSpecializedINS1_10collective30FmhaMainloopTmaWarpSpecializedINS_12float_e4m3_tEffN4cute5tupleIJNS7_1CILi128EEENS9_ILi64EEENS9_ILi96EEEEEENS8_IJiNS9_ILi1EEENS8_IJiiEEEEEESG_NS8_IJSE_iSF_EEENS4_12CausalFusionEJEEENS4_15FmhaFwdEpilogueIS6_fNS8_IJSB_SC_SB_EEEEENS2_23IndividualTileSchedulerEJEEEEEvNT_6ParamsE,"ax",@progbits
	.align	128
.text._ZN7cutlass13device_kernelINS_4fmha6kernel28FmhaKernelTmaWarpSpecializedINS1_10collective30FmhaMainloopTmaWarpSpecializedINS_12float_e4m3_tEffN4cute5tupleIJNS7_1CILi128EEENS9_ILi64EEENS9_ILi96EEEEEENS8_IJiNS9_ILi1EEENS8_IJiiEEEEEESG_NS8_IJSE_iSF_EEENS4_12CausalFusionEJEEENS4_15FmhaFwdEpilogueIS6_fNS8_IJSB_SC_SB_EEEEENS2_23IndividualTileSchedulerEJEEEEEvNT_6ParamsE:
        .type           _ZN7cutlass13device_kernelINS_4fmha6kernel28FmhaKernelTmaWarpSpecializedINS1_10collective30FmhaMainloopTmaWarpSpecializedINS_12float_e4m3_tEffN4cute5tupleIJNS7_1CILi128EEENS9_ILi64EEENS9_ILi96EEEEEENS8_IJiNS9_ILi1EEENS8_IJiiEEEEEESG_NS8_IJSE_iSF_EEENS4_12CausalFusionEJEEENS4_15FmhaFwdEpilogueIS6_fNS8_IJSB_SC_SB_EEEEENS2_23IndividualTileSchedulerEJEEEEEvNT_6ParamsE,@function
        .size           _ZN7cutlass13device_kernelINS_4fmha6kernel28FmhaKernelTmaWarpSpecializedINS1_10collective30FmhaMainloopTmaWarpSpecializedINS_12float_e4m3_tEffN4cute5tupleIJNS7_1CILi128EEENS9_ILi64EEENS9_ILi96EEEEEENS8_IJiNS9_ILi1EEENS8_IJiiEEEEEESG_NS8_IJSE_iSF_EEENS4_12CausalFusionEJEEENS4_15FmhaFwdEpilogueIS6_fNS8_IJSB_SC_SB_EEEEENS2_23IndividualTileSchedulerEJEEEEEvNT_6ParamsE,(.L_x_121 - _ZN7cutlass13device_kernelINS_4fmha6kernel28FmhaKernelTmaWarpSpecializedINS1_10collective30FmhaMainloopTmaWarpSpecializedINS_12float_e4m3_tEffN4cute5tupleIJNS7_1CILi128EEENS9_ILi64EEENS9_ILi96EEEEEENS8_IJiNS9_ILi1EEENS8_IJiiEEEEEESG_NS8_IJSE_iSF_EEENS4_12CausalFusionEJEEENS4_15FmhaFwdEpilogueIS6_fNS8_IJSB_SC_SB_EEEEENS2_23IndividualTileSchedulerEJEEEEEvNT_6ParamsE)
        .other          _ZN7cutlass13device_kernelINS_4fmha6kernel28FmhaKernelTmaWarpSpecializedINS1_10collective30FmhaMainloopTmaWarpSpecializedINS_12float_e4m3_tEffN4cute5tupleIJNS7_1CILi128EEENS9_ILi64EEENS9_ILi96EEEEEENS8_IJiNS9_ILi1EEENS8_IJiiEEEEEESG_NS8_IJSE_iSF_EEENS4_12CausalFusionEJEEENS4_15FmhaFwdEpilogueIS6_fNS8_IJSB_SC_SB_EEEEENS2_23IndividualTileSchedulerEJEEEEEvNT_6ParamsE,@"STO_CUDA_ENTRY STV_DEFAULT"
_ZN7cutlass13device_kernelINS_4fmha6kernel28FmhaKernelTmaWarpSpecializedINS1_10collective30FmhaMainloopTmaWarpSpecializedINS_12float_e4m3_tEffN4cute5tupleIJNS7_1CILi128EEENS9_ILi64EEENS9_ILi96EEEEEENS8_IJiNS9_ILi1EEENS8_IJiiEEEEEESG_NS8_IJSE_iSF_EEENS4_12CausalFusionEJEEENS4_15FmhaFwdEpilogueIS6_fNS8_IJSB_SC_SB_EEEEENS2_23IndividualTileSchedulerEJEEEEEvNT_6ParamsE:
[----:B------:R-:W1:Y:S01]  /*0000*/  LDC R1, c[0x0][0x28] ;  /* 0x00000a00ff017b82 */ /* 0x000e620000000800 */
[----:B------:R-:W2:Y:S01]  /*0010*/  S2R R0, SR_TID.X ;  /* 0x0000000000007919 */ /* 0x000ea20000002100 */
[----:B------:R-:W-:Y:S01]  /*0020*/  ELECT P1, URZ, PT ;  /* 0x00000000003f782f */ /* 0x000fe20003820000 */
[----:B------:R-:W-:Y:S01]  /*0030*/  BSSY B0, `(.L_x_0) ;  /* 0x0000017000007945 */ /* 0x000fe20003800000 */
[----:B--2---:R-:W-:-:S05]  /*0040*/  SHF.R.U32.HI R2, RZ, 0x5, R0 ;  /* 0x00000005ff027819 */ /* 0x004fca0000011600 */
[----:B------:R-:W2:Y:S02]  /*0050*/  SHFL.IDX PT, R3, R2, RZ, 0x1f ;  /* 0x00001fff02037589 */ /* 0x000ea400000e0000 */
[----:B--2---:R-:W-:Y:S02]  /*0060*/  R2UR UR4, R3 ;  /* 0x00000000030472ca */ /* 0x004fe400000e0000 */
[----:B------:R-:W-:-:S06]  /*0070*/  SHF.R.U32.HI R3, RZ, 0x7, R0 ;  /* 0x00000007ff037819 */ /* 0x000fcc0000011600 */
[----:B------:R-:W2:Y:S05]  /*0080*/  SHFL.IDX PT, R3, R3, RZ, 0x1f ;  /* 0x00001fff03037589 */ /* 0x000eaa00000e0000 */
[----:B------:R-:W-:Y:S02]  /*0090*/  USHF.R.S32.HI UR5, URZ, 0x1f, UR4 ;  /* 0x0000001f3f057899 */ /* 0x000fe40008011404 */
[----:B------:R-:W-:Y:S02]  /*00a0*/  ISETP.NE.OR P0, PT, RZ, UR4, !P1 ;  /* 0x00000004ff007c0c */ /* 0x000fe4000cf05670 */
[----:B------:R-:W-:-:S04]  /*00b0*/  ULEA.HI UR5, UR5, UR4, URZ, 0x2 ;  /* 0x0000000405057291 */ /* 0x000fc8000f8f103f */
[----:B------:R-:W-:-:S04]  /*00c0*/  ULOP3.LUT UR5, UR5, 0xfffffffc, URZ, 0xc0, !UPT ;  /* 0xfffffffc05057892 */ /* 0x000fc8000f8ec03f */
[----:B------:R-:W-:-:S03]  /*00d0*/  UIADD3 UR4, UR4, -UR5, URZ ;  /* 0x8000000504047290 */ /* 0x000fc6000fffe03f */
[----:B-1----:R-:W-:Y:S09]  /*00e0*/  @P0 BRA `(.L_x_1) ;  /* 0x00000000002c0947 */ /* 0x002ff20003800000 */
[----:B------:R-:W-:Y:S02]  /*00f0*/  ULDC.64 UR6, c[0x0][0x198] ;  /* 0x0000660000067ab9 */ /* 0x000fe40000000a00 */
[----:B------:R-:W-:Y:S02]  /*0100*/  UIADD3 UR8, UP0, UR6, 0xf0, URZ ;  /* 0x000000f006087890 */ /* 0x000fe4000ff1e03f */
[----:B------:R-:W-:Y:S02]  /*0110*/  UIADD3 UR10, UP1, UR6, 0x1f0, URZ ;  /* 0x000001f0060a7890 */ /* 0x000fe4000ff3e03f */
[----:B------:R-:W-:Y:S02]  /*0120*/  UIADD3 UR6, UP2, UR6, 0x2f0, URZ ;  /* 0x000002f006067890 */ /* 0x000fe4000ff5e03f */
[----:B------:R-:W-:Y:S02]  /*0130*/  UIADD3.X UR9, URZ, UR7, URZ, UP0, !UPT ;  /* 0x000000073f097290 */ /* 0x000fe400087fe43f */
[----:B------:R-:W-:-:S02]  /*0140*/  UIADD3.X UR11, URZ, UR7, URZ, UP1, !UPT ;  /* 0x000000073f0b7290 */ /* 0x000fc40008ffe43f */
[----:B------:R-:W-:-:S05]  /*0150*/  UIADD3.X UR7, URZ, UR7, URZ, UP2, !UPT ;  /* 0x000000073f077290 */ /* 0x000fca00097fe43f */
[----:B------:R1:W-:Y:S02]  /*0160*/  UTMACCTL.PF [UR8] ;  /* 0x00000000080079b9 */ /* 0x0003e40008040000 */
[----:B------:R1:W-:Y:S02]  /*0170*/  UTMACCTL.PF [UR10] ;  /* 0x000000000a0079b9 */ /* 0x0003e40008040000 */
[----:B------:R1:W-:Y:S02]  /*0180*/  UTMACCTL.PF [UR6] ;  /* 0x00000000060079b9 */ /* 0x0003e40008040000 */
[----:B-1----:R-:W-:Y:S01]  /*0190*/  NOP ;  /* 0x0000000000007918 */ /* 0x002fe20000000000 */
.L_x_1:
[----:B------:R-:W-:Y:S05]  /*01a0*/  BSYNC B0 ;  /* 0x0000000000007941 */ /* 0x000fea0003800000 */
.L_x_0:
[----:B------:R-:W1:Y:S01]  /*01b0*/  SHFL.IDX PT, R4, R2, RZ, 0x1f ;  /* 0x00001fff02047589 */ /* 0x000e6200000e0000 */
[----:B--2---:R-:W-:Y:S01]  /*01c0*/  R2UR UR36, R3 ;  /* 0x00000000032472ca */ /* 0x004fe200000e0000 */
[----:B------:R-:W-:-:S12]  /*01d0*/  UISETP.NE.AND UP0, UPT, UR4, 0x1, UPT ;  /* 0x000000010400788c */ /* 0x000fd8000bf05270 */
[----:B------:R-:W-:Y:S02]  /*01e0*/  UIADD3 UR7, UR36, -0x1, URZ ;  /* 0xffffffff24077890 */ /* 0x000fe4000fffe03f */
[----:B------:R-:W-:Y:S02]  /*01f0*/  UISETP.EQ.AND UP0, UPT, UR36, URZ, !UP0 ;  /* 0x0000003f2400728c */ /* 0x000fe4000c702270 */
[----:B------:R-:W-:Y:S02]  /*0200*/  UISETP.GE.U32.AND UP1, UPT, UR7, 0x4, UPT ;  /* 0x000000040700788c */ /* 0x000fe4000bf26070 */
[----:B------:R-:W-:Y:S01]  /*0210*/  USEL UR5, URZ, 0x1, !UP0 ;  /* 0x000000013f057887 */ /* 0x000fe2000c000000 */
[----:B-1----:R-:W-:-:S03]  /*0220*/  ISETP.NE.AND P0, PT, R4, RZ, PT ;  /* 0x000000ff0400720c */ /* 0x002fc60003f05270 */
[----:B------:R-:W-:-:S10]  /*0230*/  USEL UR5, UR5, 0x2, UP1 ;  /* 0x0000000205057887 */ /* 0x000fd40008800000 */
[----:B------:R-:W-:Y:S05]  /*0240*/  @P0 BRA `(.L_x_2) ;  /* 0x0000000000480947 */ /* 0x000fea0003800000 */
[----:B------:R-:W1:Y:S01]  /*0250*/  S2UR UR8, SR_CgaCtaId ;  /* 0x00000000000879c3 */ /* 0x000e620000008800 */
[----:B------:R-:W-:Y:S01]  /*0260*/  UMOV UR6, 0x400 ;  /* 0x0000040000067882 */ /* 0x000fe20000000000 */
[----:B------:R-:W-:Y:S01]  /*0270*/  UMOV UR9, 0x1 ;  /* 0x0000000100097882 */ /* 0x000fe20000000000 */
[----:B------:R-:W-:Y:S01]  /*0280*/  UMOV UR10, 0x80 ;  /* 0x00000080000a7882 */ /* 0x000fe20000000000 */
[----:B------:R-:W-:Y:S01]  /*0290*/  ELECT P0, URZ, PT ;  /* 0x00000000003f782f */ /* 0x000fe20003800000 */
[----:B------:R-:W-:-:S04]  /*02a0*/  UIADD3 UR10, -UR10, 0x100000, URZ ;  /* 0x001000000a0a7890 */ /* 0x000fc8000fffe13f */
[----:B------:R-:W-:Y:S02]  /*02b0*/  USHF.L.U32 UR11, UR10, 0xb, URZ ;  /* 0x0000000b0a0b7899 */ /* 0x000fe4000800063f */
[----:B------:R-:W-:Y:S02]  /*02c0*/  USHF.L.U32 UR10, UR10, 0x1, URZ ;  /* 0x000000010a0a7899 */ /* 0x000fe4000800063f */
[----:B-1----:R-:W-:Y:S02]  /*02d0*/  ULEA UR6, UR8, UR6, 0x18 ;  /* 0x0000000608067291 */ /* 0x002fe4000f8ec03f */
[----:B------:R-:W-:-:S04]  /*02e0*/  UIADD3 UR8, -UR9, 0x100000, URZ ;  /* 0x0010000009087890 */ /* 0x000fc8000fffe13f */
[----:B------:R-:W-:Y:S02]  /*02f0*/  USHF.L.U32 UR9, UR8, 0xb, URZ ;  /* 0x0000000b08097899 */ /* 0x000fe4000800063f */
[----:B------:R-:W-:Y:S01]  /*0300*/  USHF.L.U32 UR8, UR8, 0x1, URZ ;  /* 0x0000000108087899 */ /* 0x000fe2000800063f */
[----:B------:R-:W1:Y:S11]  /*0310*/  FENCE.VIEW.ASYNC.S ;  /* 0x00000000000073c6 */ /* 0x000e760000000000 */
[----:B-1----:R1:W2:Y:S01]  /*0320*/  SYNCS.EXCH.64 URZ, [UR6+0xa850], UR8 ;  /* 0x00a85008063f75b2 */ /* 0x0022a20008000100 */
[----:B------:R1:W3:Y:S01]  /*0330*/  SYNCS.EXCH.64 URZ, [UR6+0xa860], UR10 ;  /* 0x00a8600a063f75b2 */ /* 0x0002e20008000100 */
[----:B------:R1:W4:Y:S01]  /*0340*/  SYNCS.EXCH.64 URZ, [UR6+0xa858], UR8 ;  /* 0x00a85808063f75b2 */ /* 0x0003220008000100 */
[----:B------:R1:W1:Y:S01]  /*0350*/  SYNCS.EXCH.64 URZ, [UR6+0xa868], UR10 ;  /* 0x00a8680a063f75b2 */ /* 0x0002620008000100 */
[----:B------:R-:W-:Y:S01]  /*0360*/  NOP ;  /* 0x0000000000007918 */ /* 0x000fe20000000000 */
.L_x_2:
[----:B------:R-:W5:Y:S01]  /*0370*/  SHFL.IDX PT, R3, R2, RZ, 0x1f ;  /* 0x00001fff02037589 */ /* 0x000f6200000e0000 */
[----:B------:R-:W-:Y:S01]  /*0380*/  NOP ;  /* 0x0000000000007918 */ /* 0x000fe20000000000 */
[----:B-----5:R-:W-:-:S13]  /*0390*/  ISETP.NE.AND P0, PT, R3, RZ, PT ;  /* 0x000000ff0300720c */ /* 0x020fda0003f05270 */
[----:B------:R-:W-:Y:S05]  /*03a0*/  @P0 BRA `(.L_x_3) ;  /* 0x0000000000600947 */ /* 0x000fea0003800000 */
[----:B-1----:R-:W1:Y:S01]  /*03b0*/  S2UR UR8, SR_CgaCtaId ;  /* 0x00000000000879c3 */ /* 0x002e620000008800 */
[----:B------:R-:W-:Y:S01]  /*03c0*/  UMOV UR6, 0x400 ;  /* 0x0000040000067882 */ /* 0x000fe20000000000 */
[----:B------:R-:W-:Y:S01]  /*03d0*/  UMOV UR10, 0x1 ;  /* 0x00000001000a7882 */ /* 0x000fe20000000000 */
[----:B------:R-:W-:Y:S01]  /*03e0*/  UMOV UR9, 0x100 ;  /* 0x0000010000097882 */ /* 0x000fe20000000000 */
[----:B------:R-:W-:-:S04]  /*03f0*/  UIADD3 UR10, -UR10, 0x100000, URZ ;  /* 0x001000000a0a7890 */ /* 0x000fc8000fffe13f */
[----:B------:R-:W-:Y:S02]  /*0400*/  USHF.L.U32 UR11, UR10, 0xb, URZ ;  /* 0x0000000b0a0b7899 */ /* 0x000fe4000800063f */
[----:B------:R-:W-:Y:S01]  /*0410*/  USHF.L.U32 UR10, UR10, 0x1, URZ ;  /* 0x000000010a0a7899 */ /* 0x000fe2000800063f */
[----:B------:R-:W-:Y:S01]  /*0420*/  ELECT P0, URZ, PT ;  /* 0x00000000003f782f */ /* 0x000fe20003800000 */
[----:B-1----:R-:W-:Y:S02]  /*0430*/  ULEA UR6, UR8, UR6, 0x18 ;  /* 0x0000000608067291 */ /* 0x002fe4000f8ec03f */
[----:B------:R-:W-:-:S04]  /*0440*/  UIADD3 UR8, -UR9, 0x100000, URZ ;  /* 0x0010000009087890 */ /* 0x000fc8000fffe13f */
[----:B------:R-:W-:Y:S02]  /*0450*/  USHF.L.U32 UR9, UR8, 0xb, URZ ;  /* 0x0000000b08097899 */ /* 0x000fe4000800063f */
[----:B------:R-:W-:Y:S01]  /*0460*/  USHF.L.U32 UR8, UR8, 0x1, URZ ;  /* 0x0000000108087899 */ /* 0x000fe2000800063f */
[----:B------:R-:W1:Y:S03]  /*0470*/  FENCE.VIEW.ASYNC.S ;  /* 0x00000000000073c6 */ /* 0x000e660000000000 */
[----:B-1----:R1:W1:Y:S08]  /*0480*/  SYNCS.EXCH.64 URZ, [UR6+0xa800], UR10 ;  /* 0x00a8000a063f75b2 */ /* 0x0022700008000100 */
[----:B------:R1:W1:Y:S01]  /*0490*/  SYNCS.EXCH.64 URZ, [UR6+0xa828], UR8 ;  /* 0x00a82808063f75b2 */ /* 0x0002620008000100 */
        /* <DEDUP_REMOVED lines=8> */
[----:B------:R-:W-:Y:S01]  /*0520*/  NOP ;  /* 0x0000000000007918 */ /* 0x000fe20000000000 */
.L_x_3:
        /* <DEDUP_REMOVED lines=21> */
[----:B------:R-:W-:Y:S01]  /*0680*/  NOP ;  /* 0x0000000000007918 */ /* 0x000fe20000000000 */
.L_x_4:
[----:B------:R-:W5:Y:S01]  /*0690*/  SHFL.IDX PT, R3, R2, RZ, 0x1f ;  /* 0x00001fff02037589 */ /* 0x000f6200000e0000 */
[----:B------:R-:W-:Y:S01]  /*06a0*/  ELECT P0, URZ, PT ;  /* 0x00000000003f782f */ /* 0x000fe20003800000 */
[----:B------:R-:W-:Y:S01]  /*06b0*/  NOP ;  /* 0x0000000000007918 */ /* 0x000fe20000000000 */
[----:B-1----:R-:W-:Y:S02]  /*06c0*/  UMOV UR8, 0x80 ;  /* 0x0000008000087882 */ /* 0x002fe40000000000 */
[C---:B-----5:R-:W-:Y:S02]  /*06d0*/  ISETP.NE.OR P0, PT, R3.reuse, RZ, !P0 ;  /* 0x000000ff0300720c */ /* 0x060fe40004705670 */
[----:B------:R-:W-:-:S11]  /*06e0*/  ISETP.NE.AND P2, PT, R3, RZ, PT ;  /* 0x000000ff0300720c */ /* 0x000fd60003f45270 */
[----:B------:R-:W-:Y:S01]  /*06f0*/  VOTEU.ALL UP0, P0 ;  /* 0x00000000003f7886 */ /* 0x000fe20000000000 */
[----:B------:R-:W-:Y:S01]  /*0700*/  VOTEU.ALL UP2, P0 ;  /* 0x00000000003f7886 */ /* 0x000fe20000040000 */
[----:B------:R-:W-:Y:S01]  /*0710*/  VOTEU.ALL UP3, P0 ;  /* 0x00000000003f7886 */ /* 0x000fe20000060000 */
[----:B------:R-:W-:Y:S02]  /*0720*/  VOTEU.ALL UP4, P0 ;  /* 0x00000000003f7886 */ /* 0x000fe40000080000 */
[----:B------:R-:W1:Y:S01]  /*0730*/  @!UP0 S2UR UR10, SR_CgaCtaId ;  /* 0x00000000000a89c3 */ /* 0x000e620000008800 */
[----:B------:R-:W-:Y:S01]  /*0740*/  @!UP0 UMOV UR6, 0x400 ;  /* 0x0000040000068882 */ /* 0x000fe20000000000 */
[----:B------:R-:W-:-:S04]  /*0750*/  @!UP0 UIADD3 UR8, -UR8, 0x100000, URZ ;  /* 0x0010000008088890 */ /* 0x000fc8000fffe13f */
[----:B------:R-:W-:Y:S02]  /*0760*/  @!UP0 USHF.L.U32 UR9, UR8, 0xb, URZ ;  /* 0x0000000b08098899 */ /* 0x000fe4000800063f */
[----:B------:R-:W-:Y:S02]  /*0770*/  @!UP0 USHF.L.U32 UR8, UR8, 0x1, URZ ;  /* 0x0000000108088899 */ /* 0x000fe4000800063f */
[----:B-1----:R-:W-:Y:S01]  /*0780*/  @!UP0 ULEA UR6, UR10, UR6, 0x18 ;  /* 0x000000060a068291 */ /* 0x002fe2000f8ec03f */
[----:B------:R-:W-:Y:S01]  /*0790*/  VOTEU.ALL UP0, P0 ;  /* 0x00000000003f7886 */ /* 0x000fe20000000000 */
[----:B------:R-:W1:Y:S10]  /*07a0*/  FENCE.VIEW.ASYNC.S ;  /* 0x00000000000073c6 */ /* 0x000e740000000000 */
[----:B-1----:R1:W1:Y:S01]  /*07b0*/  @!UP0 SYNCS.EXCH.64 URZ, [UR6+0xa890], UR8 ;  /* 0x00a89008063f85b2 */ /* 0x0022620008000100 */
[----:B------:R1:W1:Y:S01]  /*07c0*/  @!UP2 SYNCS.EXCH.64 URZ, [UR6+0xa898], UR8 ;  /* 0x00a89808063fa5b2 */ /* 0x0002620008000100 */
[----:B------:R1:W1:Y:S01]  /*07d0*/  @!UP3 SYNCS.EXCH.64 URZ, [UR6+0xa8a0], UR8 ;  /* 0x00a8a008063fb5b2 */ /* 0x0002620008000100 */
[----:B------:R1:W1:Y:S01]  /*07e0*/  @!UP4 SYNCS.EXCH.64 URZ, [UR6+0xa8a8], UR8 ;  /* 0x00a8a808063fc5b2 */ /* 0x0002620008000100 */
[----:B------:R-:W-:Y:S01]  /*07f0*/  NOP ;  /* 0x0000000000007918 */ /* 0x000fe20000000000 */
[----:B------:R-:W-:Y:S05]  /*0800*/  @P2 BRA `(.L_x_5) ;  /* 0x0000000000502947 */ /* 0x000fea0003800000 */
[----:B-1----:R-:W1:Y:S01]  /*0810*/  S2UR UR8, SR_CgaCtaId ;  /* 0x00000000000879c3 */ /* 0x002e620000008800 */
        /* <DEDUP_REMOVED lines=12> */
[----:B-1----:R1:W1:Y:S01]  /*08e0*/  SYNCS.EXCH.64 URZ, [UR6+0xa8c0], UR8 ;  /* 0x00a8c008063f75b2 */ /* 0x0022620008000100 */
[----:B------:R1:W1:Y:S01]  /*08f0*/  SYNCS.EXCH.64 URZ, [UR6+0xa8d8], UR10 ;  /* 0x00a8d80a063f75b2 */ /* 0x0002620008000100 */
[----:B------:R1:W1:Y:S01]  /*0900*/  SYNCS.EXCH.64 URZ, [UR6+0xa8c8], UR8 ;  /* 0x00a8c808063f75b2 */ /* 0x0002620008000100 */
[----:B------:R1:W1:Y:S01]  /*0910*/  SYNCS.EXCH.64 URZ, [UR6+0xa8e0], UR10 ;  /* 0x00a8e00a063f75b2 */ /* 0x0002620008000100 */
[----:B------:R1:W1:Y:S01]  /*0920*/  SYNCS.EXCH.64 URZ, [UR6+0xa8d0], UR8 ;  /* 0x00a8d008063f75b2 */ /* 0x0002620008000100 */
[----:B------:R1:W1:Y:S01]  /*0930*/  SYNCS.EXCH.64 URZ, [UR6+0xa8e8], UR10 ;  /* 0x00a8e80a063f75b2 */ /* 0x0002620008000100 */
[----:B------:R-:W-:Y:S01]  /*0940*/  NOP ;  /* 0x0000000000007918 */ /* 0x000fe20000000000 */
.L_x_5:
[----:B------:R-:W-:Y:S01]  /*0950*/  ISETP.NE.AND P0, PT, RZ, UR36, PT ;  /* 0x00000024ff007c0c */ /* 0x000fe2000bf05270 */
[----:B------:R-:W-:Y:S01]  /*0960*/  IMAD.U32 R2, RZ, RZ, UR4 ;  /* 0x00000004ff027e24 */ /* 0x000fe2000f8e00ff */
[----:B------:R-:W-:Y:S01]  /*0970*/  NOP ;  /* 0x0000000000007918 */ /* 0x000fe20000000000 */
[----:B-1234-:R-:W-:Y:S03]  /*0980*/  BAR.SYNC.DEFER_BLOCKING 0x0 ;  /* 0x0000000000007b1d */ /* 0x01efe60000010000 */
[----:B------:R-:W-:-:S07]  /*0990*/  ISETP.EQ.AND P2, PT, R2, 0x1, P1 ;  /* 0x000000010200780c */ /* 0x000fce0000f42270 */
[----:B------:R-:W-:Y:S06]  /*09a0*/  @!P0 BRA `(.L_x_6) ;  /* 0x0000008000d08947 */ /* 0x000fec0003800000 */
[----:B------:R-:W-:-:S06]  /*09b0*/  UISETP.GT.U32.AND UP0, UPT, UR7, 0x3, UPT ;  /* 0x000000030700788c */ /* 0x000fcc000bf04070 */
[----:B------:R-:W-:-:S13]  /*09c0*/  PLOP3.LUT P0, PT, PT, PT, UP0, 0x80, 0x0 ;  /* 0x000000000000781c */ /* 0x000fda0003f0f008 */
[----:B------:R-:W-:Y:S05]  /*09d0*/  @P0 EXIT ;  /* 0x000000000000094d */ /* 0x000fea0003800000 */
.L_x_7:
[----:B------:R-:W-:-:S08]  /*09e0*/  NOP ;  /* 0x0000000000007918 */ /* 0x000fd00000000000 */
[----:B------:R-:W1:Y:S02]  /*09f0*/  USETMAXREG.TRY_ALLOC.CTAPOOL UP0, 0xf0 ;  /* 0x000000f0000079c8 */ /* 0x000e640008000600 */
[----:B-1----:R-:W-:-:S13]  /*0a00*/  PLOP3.LUT P0, PT, PT, PT, UP0, 0x80, 0x0 ;  /* 0x000000000000781c */ /* 0x002fda0003f0f008 */
[----:B------:R-:W-:Y:S05]  /*0a10*/  @!P0 BRA `(.L_x_7) ;  /* 0xfffffffc00f08947 */ /* 0x000fea000383ffff */
[----:B------:R-:W-:Y:S01]  /*0a20*/  UISETP.NE.AND UP0, UPT, UR36, 0x1, UPT ;  /* 0x000000012400788c */ /* 0x000fe2000bf05270 */
[----:B------:R-:W1:Y:S01]  /*0a30*/  S2UR UR8, SR_CTAID.X ;  /* 0x00000000000879c3 */ /* 0x000e620000002500 */
[----:B------:R-:W-:Y:S01]  /*0a40*/  UMOV UR4, URZ ;  /* 0x0000003f00047c82 */ /* 0x000fe20008000000 */
[----:B------:R-:W-:-:S03]  /*0a50*/  UMOV UR6, URZ ;  /* 0x0000003f00067c82 */ /* 0x000fc60008000000 */
[----:B------:R-:W-:-:S13]  /*0a60*/  PLOP3.LUT P0, PT, PT, PT, UP0, 0x80, 0x0 ;  /* 0x000000000000781c */ /* 0x000fda0003f0f008 */
[----:B------:R-:W-:Y:S05]  /*0a70*/  @!P0 BRA `(.L_x_8) ;  /* 0x00000000003c8947 */ /* 0x000fea0003800000 */
[----:B------:R-:W-:Y:S01]  /*0a80*/  UISETP.NE.AND UP0, UPT, UR36, 0x2, UPT ;  /* 0x000000022400788c */ /* 0x000fe2000bf05270 */
[----:B------:R-:W-:-:S05]  /*0a90*/  UMOV UR6, 0x1 ;  /* 0x0000000100067882 */ /* 0x000fca0000000000 */
[----:B------:R-:W-:-:S13]  /*0aa0*/  PLOP3.LUT P1, PT, PT, PT, UP0, 0x80, 0x0 ;  /* 0x000000000000781c */ /* 0x000fda0003f2f008 */
[----:B------:R-:W-:Y:S05]  /*0ab0*/  @!P1 BRA `(.L_x_8) ;  /* 0x00000000002c9947 */ /* 0x000fea0003800000 */
[----:B------:R-:W-:-:S06]  /*0ac0*/  UISETP.NE.AND UP0, UPT, UR36, 0x3, UPT ;  /* 0x000000032400788c */ /* 0x000fcc000bf05270 */
[----:B------:R-:W-:-:S13]  /*0ad0*/  PLOP3.LUT P1, PT, PT, PT, UP0, 0x80, 0x0 ;  /* 0x000000000000781c */ /* 0x000fda0003f2f008 */
[----:B------:R-:W-:Y:S05]  /*0ae0*/  @!P1 BRA `(.L_x_9) ;  /* 0x0000000000189947 */ /* 0x000fea0003800000 */
[----:B------:R-:W-:-:S11]  /*0af0*/  UISETP.NE.AND UP0, UPT, UR36, 0x4, UPT ;  /* 0x000000042400788c */ /* 0x000fd6000bf05270 */
[----:B------:R-:W-:Y:S01]  /*0b00*/  @!UP0 UMOV UR4, 0x1 ;  /* 0x0000000100048882 */ /* 0x000fe20000000000 */
[----:B------:R-:W-:Y:S01]  /*0b10*/  @!UP0 UMOV UR6, 0x1 ;  /* 0x0000000100068882 */ /* 0x000fe20000000000 */
[----:B------:R-:W-:Y:S01]  /*0b20*/  @UP0 UMOV UR4, URZ ;  /* 0x0000003f00040c82 */ /* 0x000fe20008000000 */
[----:B------:R-:W-:Y:S01]  /*0b30*/  @UP0 UMOV UR6, URZ ;  /* 0x0000003f00060c82 */ /* 0x000fe20008000000 */
[----:B------:R-:W-:Y:S05]  /*0b40*/  BRA `(.L_x_8) ;  /* 0x0000000000087947 */ /* 0x000fea0003800000 */
.L_x_9:
[----:B------:R-:W-:Y:S01]  /*0b50*/  UMOV UR4, 0x1 ;  /* 0x0000000100047882 */ /* 0x000fe20000000000 */
[----:B------:R-:W-:-:S05]  /*0b60*/  UMOV UR6, URZ ;  /* 0x0000003f00067c82 */ /* 0x000fca0008000000 */
.L_x_8:
[----:B------:R-:W-:Y:S05]  /*0b70*/  @!P0 BRA `(.L_x_10) ;  /* 0x0000000000408947 */ /* 0x000fea0003800000 */
[----:B------:R-:W-:-:S06]  /*0b80*/  UISETP.NE.AND UP0, UPT, UR36, 0x2, UPT ;  /* 0x000000022400788c */ /* 0x000fcc000bf05270 */
[----:B------:R-:W-:-:S13]  /*0b90*/  PLOP3.LUT P0, PT, PT, PT, UP0, 0x80, 0x0 ;  /* 0x000000000000781c */ /* 0x000fda0003f0f008 */
[----:B------:R-:W-:Y:S05]  /*0ba0*/  @!P0 BRA `(.L_x_11) ;  /* 0x00000000002c8947 */ /* 0x000fea0003800000 */
[----:B------:R-:W-:-:S06]  /*0bb0*/  UISETP.NE.AND UP0, UPT, UR36, 0x3, UPT ;  /* 0x000000032400788c */ /* 0x000fcc000bf05270 */
[----:B------:R-:W-:-:S13]  /*0bc0*/  PLOP3.LUT P0, PT, PT, PT, UP0, 0x80, 0x0 ;  /* 0x000000000000781c */ /* 0x000fda0003f0f008 */
[----:B------:R-:W-:Y:S05]  /*0bd0*/  @!P0 BRA `(.L_x_12) ;  /* 0x0000000000188947 */ /* 0x000fea0003800000 */
[----:B------:R-:W-:Y:S01]  /*0be0*/  UISETP.NE.AND UP0, UPT, UR36, 0x4, UPT ;  /* 0x000000042400788c */ /* 0x000fe2000bf05270 */
[----:B-1----:R-:W-:-:S05]  /*0bf0*/  UMOV UR37, UR8 ;  /* 0x0000000800257c82 */ /* 0x002fca0008000000 */
[----:B------:R-:W-:-:S13]  /*0c00*/  PLOP3.LUT P0, PT, PT, PT, UP0, 0x80, 0x0 ;  /* 0x000000000000781c */ /* 0x000fda0003f0f008 */
[----:B------:R-:W-:Y:S05]  /*0c10*/  @P0 BRA `(.L_x_13) ;  /* 0x00000000001c0947 */ /* 0x000fea0003800000 */
[----:B------:R-:W-:Y:S01]  /*0c20*/  ULEA UR37, UR8, 0x3, 0x1 ;  /* 0x0000000308257891 */ /* 0x000fe2000f8e083f */
[----:B------:R-:W-:Y:S11]  /*0c30*/  BRA `(.L_x_13) ;  /* 0x0000000000147947 */ /* 0x000ff60003800000 */
.L_x_12:
[----:B-1----:R-:W-:Y:S01]  /*0c40*/  ULEA UR37, UR8, 0x2, 0x1 ;  /* 0x0000000208257891 */ /* 0x002fe2000f8e083f */
[----:B------:R-:W-:Y:S11]  /*0c50*/  BRA `(.L_x_13) ;  /* 0x00000000000c7947 */ /* 0x000ff60003800000 */
.L_x_11:
[----:B-1----:R-:W-:Y:S01]  /*0c60*/  ULEA UR37, UR8, 0x1, 0x1 ;  /* 0x0000000108257891 */ /* 0x002fe2000f8e083f */
[----:B------:R-:W-:Y:S11]  /*0c70*/  BRA `(.L_x_13) ;  /* 0x0000000000047947 */ /* 0x000ff60003800000 */
.L_x_10:
[----:B-1----:R-:W-:-:S12]  /*0c80*/  USHF.L.U32 UR37, UR8, 0x1, URZ ;  /* 0x0000000108257899 */ /* 0x002fd8000800063f */
.L_x_13:
[----:B------:R-:W1:Y:S01]  /*0c90*/  LDC R2, c[0x0][0x28c] ;  /* 0x0000a300ff027b82 */ /* 0x000e620000000800 */
[----:B------:R-:W-:Y:S02]  /*0ca0*/  ULOP3.LUT UR9, UR5, 0x1, URZ, 0xfc, !UPT ;  /* 0x0000000105097892 */ /* 0x000fe4000f8efc3f */
[----:B------:R-:W-:Y:S02]  /*0cb0*/  ULEA UR8, UR8, 0xbf, 0x7 ;  /* 0x000000bf08087891 */ /* 0x000fe4000f8e383f */
[----:B------:R-:W-:Y:S02]  /*0cc0*/  UISETP.NE.AND UP0, UPT, UR9, 0x3, UPT ;  /* 0x000000030900788c */ /* 0x000fe4000bf05270 */
[----:B------:R-:W-:-:S04]  /*0cd0*/  USHF.R.U32.HI UR8, URZ, 0x6, UR8 ;  /* 0x000000063f087899 */ /* 0x000fc80008011608 */
[----:B------:R-:W-:Y:S01]  /*0ce0*/  PLOP3.LUT P0, PT, PT, PT, UP0, 0x80, 0x0 ;  /* 0x000000000000781c */ /* 0x000fe20003f0f008 */
[----:B-1----:R-:W-:-:S05]  /*0cf0*/  VIADD R2, R2, 0x3f ;  /* 0x0000003f02027836 */ /* 0x002fca0000000000 */
[----:B------:R-:W-:-:S04]  /*0d00*/  SHF.R.S32.HI R3, RZ, 0x1f, R2 ;  /* 0x0000001fff037819 */ /* 0x000fc80000011402 */
[----:B------:R-:W-:-:S04]  /*0d10*/  LEA.HI R3, R3, R2, RZ, 0x6 ;  /* 0x0000000203037211 */ /* 0x000fc800078f30ff */
[----:B------:R-:W-:-:S04]  /*0d20*/  SHF.R.S32.HI R3, RZ, 0x6, R3 ;  /* 0x00000006ff037819 */ /* 0x000fc80000011403 */
[----:B------:R-:W-:Y:S01]  /*0d30*/  VIMNMX R4, R3, UR8, PT ;  /* 0x0000000803047c48 */ /* 0x000fe2000bfe0100 */
[----:B------:R-:W-:Y:S06]  /*0d40*/  @!P0 BRA `(.L_x_14) ;  /* 0x0000000000048947 */ /* 0x000fec0003800000 */
[----:B------:R-:W-:Y:S01]  /*0d50*/  BPT.TRAP 0x1 ;  /* 0x000000040000795c */ /* 0x000fe20000300000 */
.L_x_14:
[----:B------:R-:W1:Y:S01]  /*0d60*/  S2UR UR8, SR_CgaCtaId ;  /* 0x00000000000879c3 */ /* 0x000e620000008800 */
[----:B------:R-:W-:Y:S01]  /*0d70*/  UMOV UR38, 0x400 ;  /* 0x0000040000267882 */ /* 0x000fe20000000000 */
[----:B------:R-:W-:Y:S01]  /*0d80*/  IMAD.U32 R9, RZ, RZ, UR4 ;  /* 0x00000004ff097e24 */ /* 0x000fe2000f8e00ff */
[----:B------:R-:W-:-:S04]  /*0d90*/  SHF.R.S32.HI R3, RZ, 0x1f, R0 ;  /* 0x0000001fff037819 */ /* 0x000fc80000011400 */
[----:B------:R-:W-:Y:S02]  /*0da0*/  SHF.L.U32 R9, R9, 0x1f, RZ ;  /* 0x0000001f09097819 */ /* 0x000fe400000006ff */
[----:B------:R-:W-:-:S04]  /*0db0*/  LEA.HI R3, R3, R0, RZ, 0x7 ;  /* 0x0000000003037211 */ /* 0x000fc800078f38ff */
[----:B------:R-:W-:-:S05]  /*0dc0*/  LOP3.LUT R3, R3, 0xffffff80, RZ, 0xc0, !PT ;  /* 0xffffff8003037812 */ /* 0x000fca00078ec0ff */
[----:B------:R-:W-:-:S05]  /*0dd0*/  IMAD.IADD R3, R0, 0x1, -R3 ;  /* 0x0000000100037824 */ /* 0x000fca00078e0a03 */
[----:B------:R-:W-:Y:S01]  /*0de0*/  SHF.R.S32.HI R2, RZ, 0x1f, R3 ;  /* 0x0000001fff027819 */ /* 0x000fe20000011403 */
[----:B-1----:R-:W-:-:S03]  /*0df0*/  ULEA UR38, UR8, UR38, 0x18 ;  /* 0x0000002608267291 */ /* 0x002fc6000f8ec03f */
[CC--:B------:R-:W-:Y:S01]  /*0e00*/  LEA.HI R5, R2.reuse, R3.reuse, RZ, 0x2 ;  /* 0x0000000302057211 */ /* 0x0c0fe200078f10ff */
[----:B------:R-:W-:Y:S01]  /*0e10*/  ULEA UR8, UR6, UR38, 0x3 ;  /* 0x0000002606087291 */ /* 0x000fe2000f8e183f */
[----:B------:R-:W-:Y:S02]  /*0e20*/  LEA.HI R8, R2, R3, RZ, 0x5 ;  /* 0x0000000302087211 */ /* 0x000fe400078f28ff */
[--C-:B------:R-:W-:Y:S02]  /*0e30*/  SHF.R.S32.HI R6, RZ, 0x2, R5.reuse ;  /* 0x00000002ff067819 */ /* 0x100fe40000011405 */
[----:B------:R-:W-:Y:S02]  /*0e40*/  SHF.R.S32.HI R7, RZ, 0x1f, R5 ;  /* 0x0000001fff077819 */ /* 0x000fe40000011405 */
[----:B------:R-:W-:Y:S02]  /*0e50*/  SHF.R.S32.HI R8, RZ, 0x5, R8 ;  /* 0x00000005ff087819 */ /* 0x000fe40000011408 */
[----:B------:R-:W1:Y:S01]  /*0e60*/  SYNCS.PHASECHK.TRANS64.TRYWAIT P1, [UR8+0xa850], R9 ;  /* 0x00a85009ff0075a7 */ /* 0x000e620008020148 */
[----:B------:R-:W-:-:S02]  /*0e70*/  LEA.HI R7, R7, R6, RZ, 0x3 ;  /* 0x0000000607077211 */ /* 0x000fc400078f18ff */
[----:B------:R-:W-:Y:S02]  /*0e80*/  LOP3.LUT R2, R5, 0x7ffffffc, RZ, 0xc0, !PT ;  /* 0x7ffffffc05027812 */ /* 0x000fe400078ec0ff */
[----:B------:R-:W-:-:S03]  /*0e90*/  LOP3.LUT R7, R7, 0xfffffff8, RZ, 0xc0, !PT ;  /* 0xfffffff807077812 */ /* 0x000fc600078ec0ff */
[----:B------:R-:W-:Y:S02]  /*0ea0*/  IMAD.IADD R2, R3, 0x1, -R2 ;  /* 0x0000000103027824 */ /* 0x000fe400078e0a02 */
[----:B------:R-:W-:-:S04]  /*0eb0*/  IMAD.IADD R7, R6, 0x1, -R7 ;  /* 0x0000000106077824 */ /* 0x000fc800078e0a07 */
[----:B------:R-:W-:Y:S02]  /*0ec0*/  IMAD R7, R8, 0x10, R7 ;  /* 0x0000001008077824 */ /* 0x000fe400078e0207 */
[----:B------:R-:W-:Y:S01]  /*0ed0*/  IMAD.U32 R8, RZ, RZ, UR37 ;  /* 0x00000025ff087e24 */ /* 0x000fe2000f8e00ff */
[----:B-1----:R-:W-:Y:S06]  /*0ee0*/  @!P1 BRA `(.L_x_15) ;  /* 0x0000009000789947 */ /* 0x002fec0003800000 */
.L_x_103:
[----:B------:R-:W-:Y:S02]  /*0ef0*/  IMAD.SHL.U32 R5, R2, 0x2, RZ ;  /* 0x0000000202057824 */ /* 0x000fe400078e00ff */
[----:B------:R-:W-:Y:S01]  /*0f00*/  IMAD R2, R8, 0x40, R7 ;  /* 0x0000004008027824 */ /* 0x000fe200078e0207 */
[----:B------:R-:W-:Y:S06]  /*0f10*/  @!P0 BRA `(.L_x_16) ;  /* 0x0000000000048947 */ /* 0x000fec0003800000 */
[----:B------:R-:W-:Y:S01]  /*0f20*/  BPT.TRAP 0x1 ;  /* 0x000000040000795c */ /* 0x000fe20000300000 */
.L_x_16:
[----:B------:R-:W-:Y:S01]  /*0f30*/  SHF.L.U32 R7, RZ, 0x1f, RZ ;  /* 0x0000001fff077819 */ /* 0x000fe200000006ff */
[----:B------:R-:W-:Y:S01]  /*0f40*/  UIADD3 UR21, UR38, 0xa890, URZ ;  /* 0x0000a89026157890 */ /* 0x000fe2000fffe03f */
[----:B------:R-:W-:Y:S02]  /*0f50*/  ISETP.NE.AND P2, PT, RZ, UR7, PT ;  /* 0x00000007ff007c0c */ /* 0x000fe4000bf45270 */
[----:B------:R-:W2:Y:S02]  /*0f60*/  SYNCS.PHASECHK.TRANS64.TRYWAIT P1, [UR38+0xa800], R7 ;  /* 0x00a80007ff0075a7 */ /* 0x000ea40008020166 */
[----:B--2---:R-:W-:Y:S09]  /*0f70*/  @!P1 BRA `(.L_x_17) ;  /* 0x00000090006c9947 */ /* 0x004ff20003800000 */
.L_x_104:
[----:B------:R-:W-:Y:S01]  /*0f80*/  ULEA UR20, UR36, UR21, 0x3 ;  /* 0x0000001524147291 */ /* 0x000fe2000f8e183f */
[----:B------:R-:W-:-:S04]  /*0f90*/  SEL R3, RZ, 0x1, P2 ;  /* 0x00000001ff037807 */ /* 0x000fc80001000000 */
[----:B------:R-:W-:-:S04]  /*0fa0*/  SHF.L.U32 R3, R3, 0x1f, RZ ;  /* 0x0000001f03037819 */ /* 0x000fc800000006ff */
[----:B------:R-:W2:Y:S02]  /*0fb0*/  SYNCS.PHASECHK.TRANS64.TRYWAIT P1, [UR20+-0x8], R3 ;  /* 0xfffff803ff0075a7 */ /* 0x000ea40008020154 */
[----:B--2---:R-:W-:Y:S05]  /*0fc0*/  @!P1 BRA `(.L_x_18) ;  /* 0x0000009000709947 */ /* 0x004fea0003800000 */
.L_x_105:
[----:B------:R-:W-:Y:S01]  /*0fd0*/  USHF.R.U32.HI UR4, URZ, 0x4, UR38 ;  /* 0x000000043f047899 */ /* 0x000fe20008011626 */
[----:B------:R-:W-:Y:S01]  /*0fe0*/  WARPGROUP.ARRIVE ;  /* 0x00000000000079c5 */ /* 0x000fe20000000000 */
[----:B------:R-:W-:Y:S01]  /*0ff0*/  UIADD3 UR8, UR38, 0x3000, URZ ;  /* 0x0000300026087890 */ /* 0x000fe2000fffe03f */
[C---:B-1----:R-:W-:Y:S01]  /*1000*/  VIADD R3, R5.reuse, 0x8 ;  /* 0x0000000805037836 */ /* 0x042fe20000000000 */
[----:B------:R-:W-:Y:S01]  /*1010*/  ULOP3.LUT UR4, UR4, 0x3fff, URZ, 0xc0, !UPT ;  /* 0x00003fff04047892 */ /* 0x000fe2000f8ec03f */
[C---:B------:R-:W-:Y:S01]  /*1020*/  VIADD R9, R5.reuse, 0x9 ;  /* 0x0000000905097836 */ /* 0x040fe20000000000 */
[----:B------:R-:W-:Y:S01]  /*1030*/  USHF.R.U32.HI UR8, URZ, 0x4, UR8 ;  /* 0x000000043f087899 */ /* 0x000fe20008011608 */
[C---:B------:R-:W-:Y:S01]  /*1040*/  ISETP.GE.AND P3, PT, R2.reuse, R5, PT ;  /* 0x000000050200720c */ /* 0x040fe20003f66270 */
[----:B------:R-:W-:Y:S01]  /*1050*/  ULOP3.LUT UR9, UR4, 0x10000, URZ, 0xfc, !UPT ;  /* 0x0001000004097892 */ /* 0x000fe2000f8efc3f */
[C---:B------:R-:W-:Y:S01]  /*1060*/  ISETP.GE.AND P6, PT, R2.reuse, R3, PT ;  /* 0x000000030200720c */ /* 0x040fe20003fc6270 */
[----:B------:R-:W-:Y:S01]  /*1070*/  ULOP3.LUT UR4, UR8, 0x3fff, URZ, 0xc0, !UPT ;  /* 0x00003fff08047892 */ /* 0x000fe2000f8ec03f */
[C---:B------:R-:W-:Y:S01]  /*1080*/  ISETP.GE.AND P5, PT, R2.reuse, R9, PT ;  /* 0x000000090200720c */ /* 0x040fe20003fa6270 */
[----:B------:R-:W-:Y:S01]  /*1090*/  UIMAD UR6, UR6, 0x180, UR9 ;  /* 0x00000180060678a4 */ /* 0x000fe2000f8e0209 */
[C---:B------:R-:W-:Y:S01]  /*10a0*/  ISETP.GT.AND P2, PT, R2.reuse, R5, PT ;  /* 0x000000050200720c */ /* 0x040fe20003f44270 */
[----:B------:R-:W-:Y:S01]  /*10b0*/  ULOP3.LUT UR4, UR4, 0x10000, URZ, 0xfc, !UPT ;  /* 0x0001000004047892 */ /* 0x000fe2000f8efc3f */
[C---:B------:R-:W-:Y:S01]  /*10c0*/  VIADD R3, R5.reuse, 0x18 ;  /* 0x0000001805037836 */ /* 0x040fe20000000000 */
[----:B------:R-:W-:Y:S01]  /*10d0*/  UMOV UR9, 0xc0000010 ;  /* 0xc000001000097882 */ /* 0x000fe20000000000 */
[----:B------:R-:W-:Y:S01]  /*10e0*/  UMOV UR11, 0xc0000010 ;  /* 0xc0000010000b7882 */ /* 0x000fe20000000000 */
[----:B------:R-:W-:Y:S01]  /*10f0*/  UIADD3 UR12, UR6, 0x80, URZ ;  /* 0x00000080060c7890 */ /* 0x000fe2000fffe03f */
[C---:B------:R-:W-:Y:S01]  /*1100*/  VIADD R9, R5.reuse, 0x19 ;  /* 0x0000001905097836 */ /* 0x040fe20000000000 */
[----:B------:R-:W-:Y:S01]  /*1110*/  UMOV UR8, UR6 ;  /* 0x0000000600087c82 */ /* 0x000fe20008000000 */
[----:B------:R-:W-:Y:S01]  /*1120*/  UMOV UR10, UR4 ;  /* 0x00000004000a7c82 */ /* 0x000fe20008000000 */
[----:B------:R-:W-:Y:S01]  /*1130*/  UIADD3 UR14, UR4, 0x80, URZ ;  /* 0x00000080040e7890 */ /* 0x000fe2000fffe03f */
[----:B------:R-:W-:Y:S01]  /*1140*/  QGMMA.64x64x32.F32.E4M3.E4M3 R24, gdesc[UR8], RZ, !UPT, gsb0 ;  /* 0x00e00000081879f3 */ /* 0x000fe2000c0008ff */
[----:B------:R-:W-:Y:S01]  /*1150*/  UMOV UR13, 0xc0000010 ;  /* 0xc0000010000d7882 */ /* 0x000fe20000000000 */
[----:B------:R-:W-:Y:S01]  /*1160*/  UMOV UR15, 0xc0000010 ;  /* 0xc0000010000f7882 */ /* 0x000fe20000000000 */
[----:B------:R-:W-:Y:S01]  /*1170*/  UIADD3 UR16, UR6, 0x100, URZ ;  /* 0x0000010006107890 */ /* 0x000fe2000fffe03f */
[C---:B------:R-:W-:Y:S01]  /*1180*/  VIADD R11, R5.reuse, 0x10 ;  /* 0x00000010050b7836 */ /* 0x040fe20000000000 */
[----:B------:R-:W-:Y:S01]  /*1190*/  UIADD3 UR18, UR4, 0x100, URZ ;  /* 0x0000010004127890 */ /* 0x000fe2000fffe03f */
[----:B------:R-:W-:Y:S01]  /*11a0*/  VIADD R13, R5, 0x11 ;  /* 0x00000011050d7836 */ /* 0x000fe20000000000 */
[----:B------:R-:W-:Y:S01]  /*11b0*/  UMOV UR17, 0xc0000010 ;  /* 0xc000001000117882 */ /* 0x000fe20000000000 */
[----:B------:R-:W-:Y:S01]  /*11c0*/  UMOV UR19, 0xc0000010 ;  /* 0xc000001000137882 */ /* 0x000fe20000000000 */
[C---:B------:R-:W-:Y:S01]  /*11d0*/  ISETP.GE.AND P1, PT, R2.reuse, R11, PT ;  /* 0x0000000b0200720c */ /* 0x040fe20003f26270 */
[----:B------:R-:W-:Y:S01]  /*11e0*/  ULDC UR6, c[0x0][0x604] ;  /* 0x0001810000067ab9 */ /* 0x000fe20000000800 */
[----:B------:R-:W-:Y:S01]  /*11f0*/  ISETP.GE.AND P4, PT, R2, R13, PT ;  /* 0x0000000d0200720c */ /* 0x000fe20003f86270 */
[----:B------:R-:W-:Y:S01]  /*1200*/  USHF.L.U32 UR7, UR7, 0x3, URZ ;  /* 0x0000000307077899 */ /* 0x000fe2000800063f */
[----:B------:R-:W-:Y:S01]  /*1210*/  P2R R8, PR, RZ, 0x1 ;  /* 0x00000001ff087803 */ /* 0x000fe20000000000 */
[----:B------:R-:W-:-:S02]  /*1220*/  IMAD.MOV.U32 R71, RZ, RZ, RZ ;  /* 0x000000ffff477224 */ /* 0x000fc400078e00ff */
[----:B------:R-:W-:-:S06]  /*1230*/  ULOP3.LUT UR7, UR7, 0x8, URZ, 0xc, !UPT ;  /* 0x0000000807077892 */ /* 0x000fcc000f8e0c3f */
[----:B------:R-:W-:Y:S01]  /*1240*/  IMAD.U32 R17, RZ, RZ, UR7 ;  /* 0x00000007ff117e24 */ /* 0x000fe2000f8e00ff */
[----:B------:R-:W-:Y:S02]  /*1250*/  WARPGROUP.DEPBAR.LE gsb0, 0x0 ;  /* 0x00008000000079c5 */ /* 0x000fe40000010000 */
[----:B------:R-:W-:-:S06]  /*1260*/  WARPGROUP.ARRIVE ;  /* 0x00000000000079c5 */ /* 0x000fcc0000000000 */
[----:B------:R-:W-:Y:S03]  /*1270*/  QGMMA.64x64x32.F32.E4M3.E4M3 R24, gdesc[UR12], R24, gsb0 ;  /* 0x00e000000c1879f3 */ /* 0x000fe60008000818 */
[----:B------:R-:W-:Y:S02]  /*1280*/  WARPGROUP.DEPBAR.LE gsb0, 0x0 ;  /* 0x00008000000079c5 */ /* 0x000fe40000010000 */
[----:B------:R-:W-:-:S06]  /*1290*/  WARPGROUP.ARRIVE ;  /* 0x00000000000079c5 */ /* 0x000fcc0000000000 */
[----:B------:R-:W-:Y:S03]  /*12a0*/  QGMMA.64x64x32.F32.E4M3.E4M3 R24, gdesc[UR16], R24, gsb0 ;  /* 0x00e00000101879f3 */ /* 0x000fe60008000818 */
[----:B------:R-:W-:Y:S02]  /*12b0*/  WARPGROUP.DEPBAR.LE gsb0, 0x0 ;  /* 0x00008000000079c5 */ /* 0x000fe40000010000 */
[----:B------:R-:W-:Y:S01]  /*12c0*/  FSEL R24, R24, -INF , P3 ;  /* 0xff80000018187808 */ /* 0x000fe20001800000 */
[----:B------:R1:W-:Y:S01]  /*12d0*/  SYNCS.ARRIVE.TRANS64.A1T0 RZ, [R17+UR21], RZ ;  /* 0x000000ff11ff79a7 */ /* 0x0003e20008100015 */
[----:B------:R-:W-:Y:S02]  /*12e0*/  FSEL R30, R30, -INF , P3 ;  /* 0xff8000001e1e7808 */ /* 0x000fe40001800000 */
[----:B------:R-:W-:Y:S02]  /*12f0*/  FSEL R25, R25, -INF , P2 ;  /* 0xff80000019197808 */ /* 0x000fe40001000000 */
[----:B------:R-:W-:-:S02]  /*1300*/  FSEL R31, R31, -INF , P2 ;  /* 0xff8000001f1f7808 */ /* 0x000fc40001000000 */
[C---:B------:R-:W-:Y:S01]  /*1310*/  ISETP.GE.AND P3, PT, R2.reuse, R3, PT ;  /* 0x000000030200720c */ /* 0x040fe20003f66270 */
[C---:B------:R-:W-:Y:S01]  /*1320*/  VIADD R3, R5.reuse, 0x20 ;  /* 0x0000002005037836 */ /* 0x040fe20000000000 */
[----:B------:R-:W-:Y:S01]  /*1330*/  ISETP.GE.AND P2, PT, R2, R9, PT ;  /* 0x000000090200720c */ /* 0x000fe20003f46270 */
[----:B------:R-:W-:Y:S01]  /*1340*/  VIADD R9, R5, 0x21 ;  /* 0x0000002105097836 */ /* 0x000fe20000000000 */
[----:B------:R-:W-:Y:S02]  /*1350*/  FSEL R28, R28, -INF , P6 ;  /* 0xff8000001c1c7808 */ /* 0x000fe40003000000 */
[----:B------:R-:W-:Y:S02]  /*1360*/  FSEL R34, R34, -INF , P6 ;  /* 0xff80000022227808 */ /* 0x000fe40003000000 */
[----:B------:R-:W-:Y:S02]  /*1370*/  FSEL R29, R29, -INF , P5 ;  /* 0xff8000001d1d7808 */ /* 0x000fe40002800000 */
[----:B------:R-:W-:-:S02]  /*1380*/  FSEL R35, R35, -INF , P5 ;  /* 0xff80000023237808 */ /* 0x000fc40002800000 */
[C---:B------:R-:W-:Y:S01]  /*1390*/  ISETP.GE.AND P6, PT, R2.reuse, R3, PT ;  /* 0x000000030200720c */ /* 0x040fe20003fc6270 */
[----:B------:R-:W-:Y:S01]  /*13a0*/  VIADD R3, R5, 0x28 ;  /* 0x0000002805037836 */ /* 0x000fe20000000000 */
[----:B------:R-:W-:Y:S02]  /*13b0*/  ISETP.GE.AND P5, PT, R2, R9, PT ;  /* 0x000000090200720c */ /* 0x000fe40003fa6270 */
[----:B------:R-:W-:Y:S02]  /*13c0*/  FMNMX R9, R24, R25, !PT ;  /* 0x0000001918097209 */ /* 0x000fe40007800000 */
[----:B------:R-:W-:Y:S02]  /*13d0*/  FSEL R32, R32, -INF , P1 ;  /* 0xff80000020207808 */ /* 0x000fe40000800000 */
[----:B------:R-:W-:Y:S02]  /*13e0*/  FSEL R38, R38, -INF , P1 ;  /* 0xff80000026267808 */ /* 0x000fe40000800000 */
[----:B------:R-:W-:-:S02]  /*13f0*/  FMNMX R6, R28, R9, !PT ;  /* 0x000000091c067209 */ /* 0x000fc40007800000 */
[C---:B------:R-:W-:Y:S01]  /*1400*/  ISETP.GE.AND P1, PT, R2.reuse, R3, PT ;  /* 0x000000030200720c */ /* 0x040fe20003f26270 */
[----:B------:R-:W-:Y:S01]  /*1410*/  VIADD R3, R5, 0x29 ;  /* 0x0000002905037836 */ /* 0x000fe20000000000 */
[----:B------:R-:W-:Y:S02]  /*1420*/  FMNMX R9, R29, R6, !PT ;  /* 0x000000061d097209 */ /* 0x000fe40007800000 */
[----:B------:R-:W-:Y:S02]  /*1430*/  FSEL R33, R33, -INF , P4 ;  /* 0xff80000021217808 */ /* 0x000fe40002000000 */
[----:B------:R-:W-:Y:S02]  /*1440*/  FSEL R39, R39, -INF , P4 ;  /* 0xff80000027277808 */ /* 0x000fe40002000000 */
[----:B------:R-:W-:Y:S01]  /*1450*/  ISETP.GE.AND P4, PT, R2, R3, PT ;  /* 0x000000030200720c */ /* 0x000fe20003f86270 */
[C---:B------:R-:W-:Y:S01]  /*1460*/  VIADD R3, R5.reuse, 0x38 ;  /* 0x0000003805037836 */ /* 0x040fe20000000000 */
[----:B------:R-:W-:Y:S01]  /*1470*/  FMNMX R6, R32, R9, !PT ;  /* 0x0000000920067209 */ /* 0x000fe20007800000 */
[----:B------:R-:W-:Y:S01]  /*1480*/  VIADD R9, R5, 0x30 ;  /* 0x0000003005097836 */ /* 0x000fe20000000000 */
[----:B------:R-:W-:-:S02]  /*1490*/  FSEL R36, R36, -INF , P3 ;  /* 0xff80000024247808 */ /* 0x000fc40001800000 */
[----:B------:R-:W-:Y:S02]  /*14a0*/  FSEL R42, R42, -INF , P3 ;  /* 0xff8000002a2a7808 */ /* 0x000fe40001800000 */
[----:B------:R-:W-:Y:S02]  /*14b0*/  FMNMX R11, R33, R6, !PT ;  /* 0x00000006210b7209 */ /* 0x000fe40007800000 */
[----:B------:R-:W-:Y:S01]  /*14c0*/  ISETP.GE.AND P3, PT, R2, R3, PT ;  /* 0x000000030200720c */ /* 0x000fe20003f66270 */
[----:B------:R-:W-:Y:S01]  /*14d0*/  VIADD R3, R5, 0x39 ;  /* 0x0000003905037836 */ /* 0x000fe20000000000 */
[----:B------:R-:W-:Y:S02]  /*14e0*/  FSEL R37, R37, -INF , P2 ;  /* 0xff80000025257808 */ /* 0x000fe40001000000 */
[----:B------:R-:W-:Y:S02]  /*14f0*/  FMNMX R6, R36, R11, !PT ;  /* 0x0000000b24067209 */ /* 0x000fe40007800000 */
[----:B------:R-:W-:-:S02]  /*1500*/  FSEL R43, R43, -INF , P2 ;  /* 0xff8000002b2b7808 */ /* 0x000fc40001000000 */
[C---:B------:R-:W-:Y:S01]  /*1510*/  ISETP.GE.AND P2, PT, R2.reuse, R3, PT ;  /* 0x000000030200720c */ /* 0x040fe20003f46270 */
[----:B------:R-:W-:Y:S01]  /*1520*/  VIADD R3, R2, 0x8 ;  /* 0x0000000802037836 */ /* 0x000fe20000000000 */
[----:B------:R-:W-:Y:S02]  /*1530*/  FSEL R40, R40, -INF , P6 ;  /* 0xff80000028287808 */ /* 0x000fe40003000000 */
[----:B------:R-:W-:Y:S02]  /*1540*/  FMNMX R11, R37, R6, !PT ;  /* 0x00000006250b7209 */ /* 0x000fe40007800000 */
[----:B------:R-:W-:Y:S02]  /*1550*/  FSEL R52, R52, -INF , P3 ;  /* 0xff80000034347808 */ /* 0x000fe40001800000 */
[----:B------:R-:W-:Y:S02]  /*1560*/  FSEL R41, R41, -INF , P5 ;  /* 0xff80000029297808 */ /* 0x000fe40002800000 */
[----:B------:R-:W-:-:S02]  /*1570*/  FMNMX R6, R40, R11, !PT ;  /* 0x0000000b28067209 */ /* 0x000fc40007800000 */
[----:B------:R-:W-:Y:S02]  /*1580*/  ISETP.GE.AND P3, PT, R3, R5, PT ;  /* 0x000000050300720c */ /* 0x000fe40003f66270 */
[----:B------:R-:W-:Y:S02]  /*1590*/  FSEL R53, R53, -INF , P2 ;  /* 0xff80000035357808 */ /* 0x000fe40001000000 */
[----:B------:R-:W-:Y:S02]  /*15a0*/  FSEL R44, R44, -INF , P1 ;  /* 0xff8000002c2c7808 */ /* 0x000fe40000800000 */
[----:B------:R-:W-:Y:S02]  /*15b0*/  FMNMX R11, R41, R6, !PT ;  /* 0x00000006290b7209 */ /* 0x000fe40007800000 */
[----:B------:R-:W-:Y:S01]  /*15c0*/  ISETP.GE.AND P2, PT, R2, R9, PT ;  /* 0x000000090200720c */ /* 0x000fe20003f46270 */
[----:B------:R-:W-:Y:S01]  /*15d0*/  VIADD R9, R5, 0x31 ;  /* 0x0000003105097836 */ /* 0x000fe20000000000 */
[----:B------:R-:W-:-:S02]  /*15e0*/  FSEL R26, R26, -INF , P3 ;  /* 0xff8000001a1a7808 */ /* 0x000fc40001800000 */
[----:B------:R-:W-:Y:S02]  /*15f0*/  ISETP.GT.AND P3, PT, R3, R5, PT ;  /* 0x000000050300720c */ /* 0x000fe40003f64270 */
[----:B------:R-:W-:Y:S02]  /*1600*/  FSEL R45, R45, -INF , P4 ;  /* 0xff8000002d2d7808 */ /* 0x000fe40002000000 */
[----:B------:R-:W-:Y:S02]  /*1610*/  FMNMX R6, R44, R11, !PT ;  /* 0x0000000b2c067209 */ /* 0x000fe40007800000 */
[----:B------:R-:W-:Y:S02]  /*1620*/  FSEL R27, R27, -INF , P3 ;  /* 0xff8000001b1b7808 */ /* 0x000fe40001800000 */
[----:B------:R-:W-:Y:S02]  /*1630*/  ISETP.GE.AND P3, PT, R2, R9, PT ;  /* 0x000000090200720c */ /* 0x000fe40003f66270 */
[----:B------:R-:W-:-:S02]  /*1640*/  FSEL R48, R48, -INF , P2 ;  /* 0xff80000030307808 */ /* 0x000fc40001000000 */
[----:B------:R-:W-:Y:S02]  /*1650*/  FMNMX R9, R45, R6, !PT ;  /* 0x000000062d097209 */ /* 0x000fe40007800000 */
[----:B------:R-:W-:Y:S02]  /*1660*/  FSEL R49, R49, -INF , P3 ;  /* 0xff80000031317808 */ /* 0x000fe40001800000 */
[----:B------:R-:W-:Y:S02]  /*1670*/  FMNMX R6, R48, R9, !PT ;  /* 0x0000000930067209 */ /* 0x000fe40007800000 */
[----:B------:R-:W-:Y:S02]  /*1680*/  FSEL R46, R46, -INF , P6 ;  /* 0xff8000002e2e7808 */ /* 0x000fe40003000000 */
[----:B------:R-:W-:Y:S02]  /*1690*/  FMNMX R9, R49, R6, !PT ;  /* 0x0000000631097209 */ /* 0x000fe40007800000 */
[----:B------:R-:W-:-:S02]  /*16a0*/  FSEL R47, R47, -INF , P5 ;  /* 0xff8000002f2f7808 */ /* 0x000fc40002800000 */
[----:B------:R-:W-:Y:S02]  /*16b0*/  FMNMX R6, R52, R9, !PT ;  /* 0x0000000934067209 */ /* 0x000fe40007800000 */
[----:B------:R-:W-:Y:S02]  /*16c0*/  FSEL R50, R50, -INF , P1 ;  /* 0xff80000032327808 */ /* 0x000fe40000800000 */
[----:B------:R-:W-:Y:S02]  /*16d0*/  FMNMX R10, R53, R6, !PT ;  /* 0x00000006350a7209 */ /* 0x000fe40007800000 */
[----:B------:R-:W-:Y:S02]  /*16e0*/  FSEL R51, R51, -INF , P4 ;  /* 0xff80000033337808 */ /* 0x000fe40002000000 */
[----:B------:R-:W-:Y:S01]  /*16f0*/  FSEL R54, R54, -INF , P2 ;  /* 0xff80000036367808 */ /* 0x000fe20001000000 */
[----:B------:R-:W2:Y:S01]  /*1700*/  SHFL.BFLY PT, R9, R10, 0x1, 0x1f ;  /* 0x0c201f000a097f89 */ /* 0x000ea200000e0000 */
[----:B------:R-:W-:-:S02]  /*1710*/  FSEL R55, R55, -INF , P3 ;  /* 0xff80000037377808 */ /* 0x000fc40001800000 */
[----:B--2---:R-:W-:Y:S02]  /*1720*/  FMNMX R11, R10, R9, !PT ;  /* 0x000000090a0b7209 */ /* 0x004fe40007800000 */
[----:B------:R-:W-:-:S03]  /*1730*/  FMNMX R9, R26, R27, !PT ;  /* 0x0000001b1a097209 */ /* 0x000fc60007800000 */
[----:B------:R-:W2:Y:S02]  /*1740*/  SHFL.BFLY PT, R6, R11, 0x2, 0x1f ;  /* 0x0c401f000b067f89 */ /* 0x000ea400000e0000 */
[----:B--2---:R-:W-:-:S04]  /*1750*/  FMNMX R6, R11, R6, !PT ;  /* 0x000000060b067209 */ /* 0x004fc80007800000 */
[----:B------:R-:W-:-:S04]  /*1760*/  FSETP.NEU.AND P0, PT, R6, -INF , PT ;  /* 0xff8000000600780b */ /* 0x000fc80003f0d000 */
[----:B------:R-:W-:Y:S02]  /*1770*/  FSEL R12, R6, RZ, P0 ;  /* 0x000000ff060c7208 */ /* 0x000fe40000000000 */
[----:B------:R-:W-:Y:S02]  /*1780*/  ISETP.NE.AND P0, PT, R8, RZ, PT ;  /* 0x000000ff0800720c */ /* 0x000fe40003f05270 */
[----:B------:R-:W-:Y:S01]  /*1790*/  FMNMX R8, R30, R9, !PT ;  /* 0x000000091e087209 */ /* 0x000fe20007800000 */
[----:B------:R-:W-:-:S03]  /*17a0*/  FMUL R12, R12, UR6 ;  /* 0x000000060c0c7c20 */ /* 0x000fc60008400000 */
[----:B------:R-:W-:Y:S01]  /*17b0*/  FMNMX R9, R31, R8, !PT ;  /* 0x000000081f097209 */ /* 0x000fe20007800000 */
[--C-:B------:R-:W-:Y:S01]  /*17c0*/  FFMA R24, R24, UR6, -R12.reuse ;  /* 0x0000000618187c23 */ /* 0x100fe2000800080c */
[--C-:B------:R-:W-:Y:S01]  /*17d0*/  FFMA R25, R25, UR6, -R12.reuse ;  /* 0x0000000619197c23 */ /* 0x100fe2000800080c */
[--C-:B------:R-:W-:Y:S01]  /*17e0*/  FFMA R28, R28, UR6, -R12.reuse ;  /* 0x000000061c1c7c23 */ /* 0x100fe2000800080c */
[----:B------:R-:W-:Y:S01]  /*17f0*/  FMNMX R8, R34, R9, !PT ;  /* 0x0000000922087209 */ /* 0x000fe20007800000 */
[--C-:B------:R-:W-:Y:S01]  /*1800*/  FFMA R36, R36, UR6, -R12.reuse ;  /* 0x0000000624247c23 */ /* 0x100fe2000800080c */
[----:B------:R-:W-:Y:S01]  /*1810*/  FSETP.GEU.AND P5, PT, R24, -126, PT ;  /* 0xc2fc00001800780b */ /* 0x000fe20003fae000 */
        /* <DEDUP_REMOVED lines=12> */
[----:B------:R-:W-:Y:S01]  /*18e0*/  @!P5 FMUL R24, R24, 0.5 ;  /* 0x3f0000001818d820 */ /* 0x000fe20000400000 */
[----:B------:R-:W-:Y:S01]  /*18f0*/  FMNMX R8, R42, R9, !PT ;  /* 0x000000092a087209 */ /* 0x000fe20007800000 */
[--C-:B------:R-:W-:Y:S01]  /*1900*/  FFMA R49, R49, UR6, -R12.reuse ;  /* 0x0000000631317c23 */ /* 0x100fe2000800080c */
[----:B------:R-:W-:Y:S01]  /*1910*/  FSETP.GEU.AND P6, PT, R29, -126, PT ;  /* 0xc2fc00001d00780b */ /* 0x000fe20003fce000 */
[----:B------:R-:W-:Y:S01]  /*1920*/  @!P1 FMUL R25, R25, 0.5 ;  /* 0x3f00000019199820 */ /* 0x000fe20000400000 */
[----:B------:R-:W-:Y:S01]  /*1930*/  FMNMX R9, R43, R8, !PT ;  /* 0x000000082b097209 */ /* 0x000fe20007800000 */
[----:B------:R-:W2:Y:S01]  /*1940*/  MUFU.EX2 R24, R24 ;  /* 0x0000001800187308 */ /* 0x000ea20000000800 */
[----:B------:R-:W-:Y:S01]  /*1950*/  FSETP.GEU.AND P3, PT, R33, -126, PT ;  /* 0xc2fc00002100780b */ /* 0x000fe20003f6e000 */
[----:B------:R-:W-:Y:S01]  /*1960*/  @!P2 FMUL R28, R28, 0.5 ;  /* 0x3f0000001c1ca820 */ /* 0x000fe20000400000 */
[----:B------:R-:W-:Y:S01]  /*1970*/  FMNMX R8, R46, R9, !PT ;  /* 0x000000092e087209 */ /* 0x000fe20007800000 */
[--C-:B------:R-:W-:Y:S01]  /*1980*/  FFMA R41, R41, UR6, -R12.reuse ;  /* 0x0000000629297c23 */ /* 0x100fe2000800080c */
[--C-:B------:R-:W-:Y:S01]  /*1990*/  FFMA R44, R44, UR6, -R12.reuse ;  /* 0x000000062c2c7c23 */ /* 0x100fe2000800080c */
[----:B------:R-:W-:Y:S01]  /*19a0*/  @!P4 FMUL R32, R32, 0.5 ;  /* 0x3f0000002020c820 */ /* 0x000fe20000400000 */
[----:B------:R-:W-:Y:S01]  /*19b0*/  FMNMX R9, R47, R8, !PT ;  /* 0x000000082f097209 */ /* 0x000fe20007800000 */
[----:B------:R-:W3:Y:S01]  /*19c0*/  MUFU.EX2 R10, R25 ;  /* 0x00000019000a7308 */ /* 0x000ee20000000800 */
[--C-:B------:R-:W-:Y:S01]  /*19d0*/  FFMA R45, R45, UR6, -R12.reuse ;  /* 0x000000062d2d7c23 */ /* 0x100fe2000800080c */
[----:B------:R-:W-:Y:S01]  /*19e0*/  @!P6 FMUL R29, R29, 0.5 ;  /* 0x3f0000001d1de820 */ /* 0x000fe20000400000 */
[----:B------:R-:W-:Y:S01]  /*19f0*/  FMNMX R8, R50, R9, !PT ;  /* 0x0000000932087209 */ /* 0x000fe20007800000 */
[--C-:B------:R-:W-:Y:S01]  /*1a00*/  FFMA R52, R52, UR6, -R12.reuse ;  /* 0x0000000634347c23 */ /* 0x100fe2000800080c */
[----:B------:R-:W-:Y:S01]  /*1a10*/  FFMA R12, R53, UR6, -R12 ;  /* 0x00000006350c7c23 */ /* 0x000fe2000800080c */
[----:B------:R-:W-:Y:S01]  /*1a20*/  @!P3 FMUL R33, R33, 0.5 ;  /* 0x3f0000002121b820 */ /* 0x000fe20000400000 */
[----:B------:R-:W-:Y:S01]  /*1a30*/  FMNMX R9, R51, R8, !PT ;  /* 0x0000000833097209 */ /* 0x000fe20007800000 */
[----:B------:R-:W4:Y:S01]  /*1a40*/  MUFU.EX2 R28, R28 ;  /* 0x0000001c001c7308 */ /* 0x000f220000000800 */
[----:B--2---:R-:W-:Y:S01]  /*1a50*/  @!P5 FMUL R24, R24, R24 ;  /* 0x000000181818d220 */ /* 0x004fe20000400000 */
[----:B------:R-:W-:-:S02]  /*1a60*/  FSETP.GEU.AND P5, PT, R36, -126, PT ;  /* 0xc2fc00002400780b */ /* 0x000fc40003fae000 */
[----:B------:R-:W-:-:S04]  /*1a70*/  FMNMX R8, R54, R9, !PT ;  /* 0x0000000936087209 */ /* 0x000fc80007800000 */
[----:B------:R-:W-:Y:S01]  /*1a80*/  FMNMX R8, R55, R8, !PT ;  /* 0x0000000837087209 */ /* 0x000fe20007800000 */
[----:B---3--:R-:W-:Y:S01]  /*1a90*/  @!P1 FMUL R10, R10, R10 ;  /* 0x0000000a0a0a9220 */ /* 0x008fe20000400000 */
[C---:B------:R-:W-:Y:S01]  /*1aa0*/  FSETP.GEU.AND P1, PT, R37.reuse, -126, PT ;  /* 0xc2fc00002500780b */ /* 0x040fe20003f2e000 */
[----:B------:R-:W2:Y:S02]  /*1ab0*/  MUFU.EX2 R14, R29 ;  /* 0x0000001d000e7308 */ /* 0x000ea40000000800 */
[----:B------:R-:W3:Y:S02]  /*1ac0*/  SHFL.BFLY PT, R9, R8, 0x1, 0x1f ;  /* 0x0c201f0008097f89 */ /* 0x000ee400000e0000 */
[----:B------:R-:W-:Y:S01]  /*1ad0*/  @!P5 FMUL R36, R36, 0.5 ;  /* 0x3f0000002424d820 */ /* 0x000fe20000400000 */
[----:B----4-:R-:W-:Y:S01]  /*1ae0*/  @!P2 FMUL R28, R28, R28 ;  /* 0x0000001c1c1ca220 */ /* 0x010fe20000400000 */
[----:B------:R-:W-:Y:S02]  /*1af0*/  FSETP.GEU.AND P2, PT, R40, -126, PT ;  /* 0xc2fc00002800780b */ /* 0x000fe40003f4e000 */
[----:B------:R-:W4:Y:S04]  /*1b00*/  MUFU.EX2 R32, R32 ;  /* 0x0000002000207308 */ /* 0x000f280000000800 */
[----:B------:R-:W-:-:S04]  /*1b10*/  @!P1 FMUL R37, R37, 0.5 ;  /* 0x3f00000025259820 */ /* 0x000fc80000400000 */
[----:B------:R-:W5:Y:S01]  /*1b20*/  MUFU.EX2 R36, R36 ;  /* 0x0000002400247308 */ /* 0x000f620000000800 */
[----:B--2---:R-:W-:Y:S01]  /*1b30*/  @!P6 FMUL R14, R14, R14 ;  /* 0x0000000e0e0ee220 */ /* 0x004fe20000400000 */
[----:B------:R-:W-:Y:S01]  /*1b40*/  FSETP.GEU.AND P6, PT, R41, -126, PT ;  /* 0xc2fc00002900780b */ /* 0x000fe20003fce000 */
[----:B------:R-:W-:-:S05]  /*1b50*/  @!P2 FMUL R40, R40, 0.5 ;  /* 0x3f0000002828a820 */ /* 0x000fca0000400000 */
[----:B------:R2:W1:Y:S01]  /*1b60*/  MUFU.EX2 R18, R37 ;  /* 0x0000002500127308 */ /* 0x0004620000000800 */
[----:B----4-:R-:W-:Y:S01]  /*1b70*/  @!P4 FMUL R32, R32, R32 ;  /* 0x000000202020c220 */ /* 0x010fe20000400000 */
[----:B---3--:R-:W-:Y:S02]  /*1b80*/  FMNMX R8, R8, R9, !PT ;  /* 0x0000000908087209 */ /* 0x008fe40007800000 */
[----:B------:R-:W-:-:S03]  /*1b90*/  FSETP.GEU.AND P4, PT, R44, -126, PT ;  /* 0xc2fc00002c00780b */ /* 0x000fc60003f8e000 */
[----:B------:R-:W3:Y:S01]  /*1ba0*/  SHFL.BFLY PT, R9, R8, 0x2, 0x1f ;  /* 0x0c401f0008097f89 */ /* 0x000ee200000e0000 */
[----:B------:R4:W4:Y:S01]  /*1bb0*/  MUFU.EX2 R16, R33 ;  /* 0x0000002100107308 */ /* 0x0009220000000800 */
[----:B-----5:R-:W-:Y:S01]  /*1bc0*/  @!P5 FMUL R36, R36, R36 ;  /* 0x000000242424d220 */ /* 0x020fe20000400000 */
[----:B------:R-:W-:Y:S01]  /*1bd0*/  @!P6 FMUL R41, R41, 0.5 ;  /* 0x3f0000002929e820 */ /* 0x000fe20000400000 */
[----:B--2---:R-:W-:-:S05]  /*1be0*/  F2FP.SATFINITE.E4M3.F32.PACK_AB_MERGE_C R37, R71, R14, RZ ;  /* 0x0000000e4725723e */ /* 0x004fca00048070ff */
[----:B------:R-:W2:Y:S01]  /*1bf0*/  MUFU.EX2 R40, R40 ;  /* 0x0000002800287308 */ /* 0x000ea20000000800 */
[----:B-1----:R-:W-:Y:S01]  /*1c00*/  @!P1 FMUL R18, R18, R18 ;  /* 0x0000001212129220 */ /* 0x002fe20000400000 */
[----:B------:R-:W-:Y:S01]  /*1c10*/  FSETP.GEU.AND P1, PT, R48, -126, PT ;  /* 0xc2fc00003000780b */ /* 0x000fe20003f2e000 */
[----:B------:R-:W-:Y:S01]  /*1c20*/  @!P4 FMUL R44, R44, 0.5 ;  /* 0x3f0000002c2cc820 */ /* 0x000fe20000400000 */
[C---:B----4-:R-:W-:Y:S02]  /*1c30*/  F2FP.SATFINITE.E4M3.F32.PACK_AB_MERGE_C R33, R71.reuse, R10, RZ ;  /* 0x0000000a4721723e */ /* 0x050fe400048070ff */
[----:B------:R-:W-:Y:S02]  /*1c40*/  F2FP.SATFINITE.E4M3.F32.PACK_AB_MERGE_C R56, R71, R18, RZ ;  /* 0x000000124738723e */ /* 0x000fe400048070ff */
[----:B------:R-:W1:Y:S01]  /*1c50*/  MUFU.EX2 R41, R41 ;  /* 0x0000002900297308 */ /* 0x000e620000000800 */
[----:B------:R-:W-:Y:S01]  /*1c60*/  @!P3 FMUL R16, R16, R16 ;  /* 0x000000101010b220 */ /* 0x000fe20000400000 */
[----:B------:R-:W-:-:S02]  /*1c70*/  FSETP.GEU.AND P3, PT, R45, -126, PT ;  /* 0xc2fc00002d00780b */ /* 0x000fc40003f6e000 */
[----:B------:R-:W-:Y:S02]  /*1c80*/  LOP3.LUT R56, R56, 0xffff, RZ, 0xc0, !PT ;  /* 0x0000ffff38387812 */ /* 0x000fe400078ec0ff */
[----:B------:R-:W-:Y:S01]  /*1c90*/  F2FP.SATFINITE.E4M3.F32.PACK_AB_MERGE_C R53, R71, R16, RZ ;  /* 0x000000104735723e */ /* 0x000fe200048070ff */
[----:B------:R-:W-:Y:S01]  /*1ca0*/  @!P1 FMUL R48, R48, 0.5 ;  /* 0x3f00000030309820 */ /* 0x000fe20000400000 */
[----:B---3--:R-:W-:Y:S01]  /*1cb0*/  FMNMX R8, R8, R9, !PT ;  /* 0x0000000908087209 */ /* 0x008fe20007800000 */
[----:B------:R-:W3:Y:S01]  /*1cc0*/  MUFU.EX2 R44, R44 ;  /* 0x0000002c002c7308 */ /* 0x000ee20000000800 */
[----:B--2---:R-:W-:Y:S01]  /*1cd0*/  @!P2 FMUL R40, R40, R40 ;  /* 0x000000282828a220 */ /* 0x004fe20000400000 */
[----:B------:R-:W-:Y:S02]  /*1ce0*/  FSETP.GEU.AND P2, PT, R52, -126, PT ;  /* 0xc2fc00003400780b */ /* 0x000fe40003f4e000 */
[C---:B------:R-:W-:Y:S02]  /*1cf0*/  FSETP.NEU.AND P5, PT, R8.reuse, -INF , PT ;  /* 0xff8000000800780b */ /* 0x040fe40003fad000 */
[----:B------:R-:W-:Y:S01]  /*1d00*/  @!P3 FMUL R45, R45, 0.5 ;  /* 0x3f0000002d2db820 */ /* 0x000fe20000400000 */
[----:B------:R-:W-:Y:S01]  /*1d10*/  F2FP.SATFINITE.E4M3.F32.PACK_AB_MERGE_C R57, R71, R40, RZ ;  /* 0x000000284739723e */ /* 0x000fe200048070ff */
[----:B------:R-:W2:Y:S01]  /*1d20*/  MUFU.EX2 R48, R48 ;  /* 0x0000003000307308 */ /* 0x000ea20000000800 */
[----:B------:R-:W-:Y:S01]  /*1d30*/  FSEL R9, R8, RZ, P5 ;  /* 0x000000ff08097208 */ /* 0x000fe20002800000 */
[----:B-1----:R-:W-:Y:S01]  /*1d40*/  @!P6 FMUL R41, R41, R41 ;  /* 0x000000292929e220 */ /* 0x002fe20000400000 */
[----:B------:R-:W-:-:S02]  /*1d50*/  FSETP.GEU.AND P5, PT, R49, -126, PT ;  /* 0xc2fc00003100780b */ /* 0x000fc40003fae000 */
[----:B------:R-:W-:Y:S01]  /*1d60*/  FSETP.GEU.AND P6, PT, R12, -126, PT ;  /* 0xc2fc00000c00780b */ /* 0x000fe20003fce000 */
[----:B------:R-:W-:Y:S01]  /*1d70*/  FMUL R9, R9, UR6 ;  /* 0x0000000609097c20 */ /* 0x000fe20008400000 */
[----:B------:R-:W-:Y:S01]  /*1d80*/  @!P2 FMUL R52, R52, 0.5 ;  /* 0x3f0000003434a820 */ /* 0x000fe20000400000 */
[----:B------:R-:W1:Y:S01]  /*1d90*/  MUFU.EX2 R45, R45 ;  /* 0x0000002d002d7308 */ /* 0x000e620000000800 */
[----:B---3--:R-:W-:Y:S01]  /*1da0*/  @!P4 FMUL R44, R44, R44 ;  /* 0x0000002c2c2cc220 */ /* 0x008fe20000400000 */
[--C-:B------:R-:W-:Y:S01]  /*1db0*/  FFMA R30, R30, UR6, -R9.reuse ;  /* 0x000000061e1e7c23 */ /* 0x100fe20008000809 */
[--C-:B------:R-:W-:Y:S01]  /*1dc0*/  FFMA R31, R31, UR6, -R9.reuse ;  /* 0x000000061f1f7c23 */ /* 0x100fe20008000809 */
[--C-:B------:R-:W-:Y:S01]  /*1dd0*/  FFMA R26, R26, UR6, -R9.reuse ;  /* 0x000000061a1a7c23 */ /* 0x100fe20008000809 */
[--C-:B------:R-:W-:Y:S01]  /*1de0*/  FFMA R27, R27, UR6, -R9.reuse ;  /* 0x000000061b1b7c23 */ /* 0x100fe20008000809 */
[--C-:B------:R-:W-:Y:S01]  /*1df0*/  FFMA R34, R34, UR6, -R9.reuse ;  /* 0x0000000622227c23 */ /* 0x100fe20008000809 */
[--C-:B------:R-:W-:Y:S01]  /*1e00*/  FFMA R13, R42, UR6, -R9.reuse ;  /* 0x000000062a0d7c23 */ /* 0x100fe20008000809 */
[----:B------:R-:W-:Y:S01]  /*1e10*/  @!P5 FMUL R49, R49, 0.5 ;  /* 0x3f0000003131d820 */ /* 0x000fe20000400000 */
[----:B--2---:R-:W-:Y:S01]  /*1e20*/  @!P1 FMUL R48, R48, R48 ;  /* 0x0000003030309220 */ /* 0x004fe20000400000 */
[----:B------:R-:W-:Y:S01]  /*1e30*/  FSETP.GEU.AND P1, PT, R30, -126, PT ;  /* 0xc2fc00001e00780b */ /* 0x000fe20003f2e000 */
[----:B------:R-:W2:Y:S01]  /*1e40*/  MUFU.EX2 R52, R52 ;  /* 0x0000003400347308 */ /* 0x000ea20000000800 */
[----:B------:R-:W-:Y:S01]  /*1e50*/  FSETP.GEU.AND P4, PT, R26, -126, PT ;  /* 0xc2fc00001a00780b */ /* 0x000fe20003f8e000 */
[----:B------:R-:W-:Y:S01]  /*1e60*/  @!P6 FMUL R12, R12, 0.5 ;  /* 0x3f0000000c0ce820 */ /* 0x000fe20000400000 */
[--C-:B------:R-:W-:Y:S01]  /*1e70*/  FFMA R43, R43, UR6, -R9.reuse ;  /* 0x000000062b2b7c23 */ /* 0x100fe20008000809 */
[--C-:B------:R-:W-:Y:S01]  /*1e80*/  FFMA R35, R35, UR6, -R9.reuse ;  /* 0x0000000623237c23 */ /* 0x100fe20008000809 */
[--C-:B------:R-:W-:Y:S01]  /*1e90*/  FFMA R11, R38, UR6, -R9.reuse ;  /* 0x00000006260b7c23 */ /* 0x100fe20008000809 */
[----:B-1----:R-:W-:Y:S01]  /*1ea0*/  @!P3 FMUL R45, R45, R45 ;  /* 0x0000002d2d2db220 */ /* 0x002fe20000400000 */
[----:B------:R-:W-:Y:S01]  /*1eb0*/  FSETP.GEU.AND P3, PT, R27, -126, PT ;  /* 0xc2fc00001b00780b */ /* 0x000fe20003f6e000 */
[----:B------:R-:W1:Y:S01]  /*1ec0*/  MUFU.EX2 R49, R49 ;  /* 0x0000003100317308 */ /* 0x000e620000000800 */
[--C-:B------:R-:W-:Y:S01]  /*1ed0*/  FFMA R39, R39, UR6, -R9.reuse ;  /* 0x0000000627277c23 */ /* 0x100fe20008000809 */
[--C-:B------:R-:W-:Y:S01]  /*1ee0*/  FFMA R15, R46, UR6, -R9.reuse ;  /* 0x000000062e0f7c23 */ /* 0x100fe20008000809 */
[--C-:B------:R-:W-:Y:S01]  /*1ef0*/  FFMA R47, R47, UR6, -R9.reuse ;  /* 0x000000062f2f7c23 */ /* 0x100fe20008000809 */
[----:B------:R-:W-:Y:S01]  /*1f00*/  @!P1 FMUL R30, R30, 0.5 ;  /* 0x3f0000001e1e9820 */ /* 0x000fe20000400000 */
[--C-:B------:R-:W-:Y:S01]  /*1f10*/  FFMA R50, R50, UR6, -R9.reuse ;  /* 0x0000000632327c23 */ /* 0x100fe20008000809 */
[----:B------:R-:W-:Y:S01]  /*1f20*/  @!P4 FMUL R26, R26, 0.5 ;  /* 0x3f0000001a1ac820 */ /* 0x000fe20000400000 */
[--C-:B------:R-:W-:Y:S01]  /*1f30*/  FFMA R51, R51, UR6, -R9.reuse ;  /* 0x0000000633337c23 */ /* 0x100fe20008000809 */
[----:B------:R-:W3:Y:S01]  /*1f40*/  MUFU.EX2 R12, R12 ;  /* 0x0000000c000c7308 */ /* 0x000ee20000000800 */
[----:B--2---:R-:W-:Y:S01]  /*1f50*/  @!P2 FMUL R52, R52, R52 ;  /* 0x000000343434a220 */ /* 0x004fe20000400000 */
[----:B------:R-:W-:Y:S01]  /*1f60*/  FSETP.GEU.AND P2, PT, R34, -126, PT ;  /* 0xc2fc00002200780b */ /* 0x000fe20003f4e000 */
[--C-:B------:R-:W-:Y:S01]  /*1f70*/  FFMA R54, R54, UR6, -R9.reuse ;  /* 0x0000000636367c23 */ /* 0x100fe20008000809 */
[----:B------:R-:W-:Y:S01]  /*1f80*/  @!P3 FMUL R27, R27, 0.5 ;  /* 0x3f0000001b1bb820 */ /* 0x000fe20000400000 */
[----:B------:R-:W-:Y:S01]  /*1f90*/  FFMA R9, R55, UR6, -R9 ;  /* 0x0000000637097c23 */ /* 0x000fe20008000809 */
[----:B------:R-:W-:Y:S01]  /*1fa0*/  FADD R19, R14, R45 ;  /* 0x0000002d0e137221 */ /* 0x000fe20000000000 */
[----:B------:R-:W-:Y:S01]  /*1fb0*/  F2FP.SATFINITE.E4M3.F32.PACK_AB_MERGE_C R59, R71, R45, RZ ;  /* 0x0000002d473b723e */ /* 0x000fe200048070ff */
[----:B------:R-:W2:Y:S01]  /*1fc0*/  MUFU.EX2 R30, R30 ;  /* 0x0000001e001e7308 */ /* 0x000ea20000000800 */
[----:B-1----:R-:W-:Y:S01]  /*1fd0*/  @!P5 FMUL R49, R49, R49 ;  /* 0x000000313131d220 */ /* 0x002fe20000400000 */
[----:B------:R-:W-:Y:S01]  /*1fe0*/  FSETP.GEU.AND P5, PT, R31, -126, PT ;  /* 0xc2fc00001f00780b */ /* 0x000fe20003fae000 */
[----:B------:R-:W-:Y:S01]  /*1ff0*/  FADD R21, R36, R52 ;  /* 0x0000003424157221 */ /* 0x000fe20000000000 */
[----:B------:R-:W-:Y:S01]  /*2000*/  FADD R17, R10, R41 ;  /* 0x000000290a117221 */ /* 0x000fe20000000000 */
[----:B------:R-:W-:Y:S01]  /*2010*/  F2FP.SATFINITE.E4M3.F32.PACK_AB_MERGE_C R58, R71, R44, RZ ;  /* 0x0000002c473a723e */ /* 0x000fe200048070ff */
[----:B------:R-:W-:Y:S01]  /*2020*/  FADD R10, R28, R44 ;  /* 0x0000002c1c0a7221 */ /* 0x000fe20000000000 */
[----:B------:R-:W-:Y:S01]  /*2030*/  @!P2 FMUL R34, R34, 0.5 ;  /* 0x3f0000002222a820 */ /* 0x000fe20000400000 */
[----:B------:R-:W1:Y:S01]  /*2040*/  MUFU.EX2 R26, R26 ;  /* 0x0000001a001a7308 */ /* 0x000e620000000800 */
[----:B---3--:R-:W-:Y:S01]  /*2050*/  @!P6 FMUL R12, R12, R12 ;  /* 0x0000000c0c0ce220 */ /* 0x008fe20000400000 */
[----:B------:R-:W-:Y:S01]  /*2060*/  FSETP.GEU.AND P6, PT, R35, -126, PT ;  /* 0xc2fc00002300780b */ /* 0x000fe20003fce000 */
[----:B------:R-:W-:Y:S01]  /*2070*/  FADD R14, R32, R48 ;  /* 0x00000030200e7221 */ /* 0x000fe20000000000 */
[C---:B------:R-:W-:Y:S01]  /*2080*/  F2FP.SATFINITE.E4M3.F32.PACK_AB_MERGE_C R52, R71.reuse, R52, RZ ;  /* 0x000000344734723e */ /* 0x040fe200048070ff */
[----:B------:R-:W-:Y:S01]  /*2090*/  FADD R10, R10, R21 ;  /* 0x000000150a0a7221 */ /* 0x000fe20000000000 */
[----:B------:R-:W-:Y:S01]  /*20a0*/  F2FP.SATFINITE.E4M3.F32.PACK_AB_MERGE_C R60, R71, R48, RZ ;  /* 0x00000030473c723e */ /* 0x000fe200048070ff */
[----:B------:R-:W-:Y:S01]  /*20b0*/  @!P5 FMUL R31, R31, 0.5 ;  /* 0x3f0000001f1fd820 */ /* 0x000fe20000400000 */
[----:B------:R-:W3:Y:S01]  /*20c0*/  MUFU.EX2 R20, R27 ;  /* 0x0000001b00147308 */ /* 0x000ee20000000800 */
[----:B--2---:R-:W-:Y:S01]  /*20d0*/  @!P1 FMUL R30, R30, R30 ;  /* 0x0000001e1e1e9220 */ /* 0x004fe20000400000 */
[----:B------:R-:W-:-:S02]  /*20e0*/  FSETP.GEU.AND P1, PT, R13, -126, PT ;  /* 0xc2fc00000d00780b */ /* 0x000fc40003f2e000 */
[----:B------:R-:W-:Y:S02]  /*20f0*/  F2FP.SATFINITE.E4M3.F32.PACK_AB_MERGE_C R55, R71, R36, RZ ;  /* 0x000000244737723e */ /* 0x000fe400048070ff */
[----:B------:R-:W-:Y:S01]  /*2100*/  LOP3.LUT R58, R58, 0xff, RZ, 0xc0, !PT ;  /* 0x000000ff3a3a7812 */ /* 0x000fe200078ec0ff */
[----:B------:R-:W-:Y:S01]  /*2110*/  @!P6 FMUL R35, R35, 0.5 ;  /* 0x3f0000002323e820 */ /* 0x000fe20000400000 */
[----:B------:R2:W4:Y:S01]  /*2120*/  MUFU.EX2 R22, R31 ;  /* 0x0000001f00167308 */ /* 0x0005220000000800 */
[----:B-1----:R-:W-:Y:S01]  /*2130*/  @!P4 FMUL R26, R26, R26 ;  /* 0x0000001a1a1ac220 */ /* 0x002fe20000400000 */
[----:B------:R-:W-:Y:S02]  /*2140*/  FSETP.GEU.AND P4, PT, R11, -126, PT ;  /* 0xc2fc00000b00780b */ /* 0x000fe40003f8e000 */
[----:B------:R-:W-:Y:S02]  /*2150*/  LOP3.LUT R59, R59, 0xffff, RZ, 0xc0, !PT ;  /* 0x0000ffff3b3b7812 */ /* 0x000fe400078ec0ff */
[----:B------:R-:W-:Y:S01]  /*2160*/  LOP3.LUT R52, R52, 0xff, RZ, 0xc0, !PT ;  /* 0x000000ff34347812 */ /* 0x000fe200078ec0ff */
[----:B------:R-:W-:Y:S01]  /*2170*/  @!P1 FMUL R13, R13, 0.5 ;  /* 0x3f0000000d0d9820 */ /* 0x000fe20000400000 */
[----:B------:R-:W1:Y:S01]  /*2180*/  MUFU.EX2 R34, R34 ;  /* 0x0000002200227308 */ /* 0x000e620000000800 */
[----:B---3--:R-:W-:Y:S01]  /*2190*/  @!P3 FMUL R20, R20, R20 ;  /* 0x000000141414b220 */ /* 0x008fe20000400000 */
[----:B------:R-:W-:-:S02]  /*21a0*/  FSETP.GEU.AND P3, PT, R39, -126, PT ;  /* 0xc2fc00002700780b */ /* 0x000fc40003f6e000 */
[----:B--2---:R-:W-:Y:S02]  /*21b0*/  F2FP.SATFINITE.E4M3.F32.PACK_AB_MERGE_C R31, R71, R24, RZ ;  /* 0x00000018471f723e */ /* 0x004fe400048070ff */
[----:B------:R-:W-:Y:S01]  /*21c0*/  LOP3.LUT R55, R55, 0xff, RZ, 0xc0, !PT ;  /* 0x000000ff37377812 */ /* 0x000fe200078ec0ff */
[----:B------:R-:W-:Y:S01]  /*21d0*/  @!P4 FMUL R11, R11, 0.5 ;  /* 0x3f0000000b0bc820 */ /* 0x000fe20000400000 */
[----:B------:R-:W2:Y:S01]  /*21e0*/  MUFU.EX2 R13, R13 ;  /* 0x0000000d000d7308 */ /* 0x000ea20000000800 */
[----:B----4-:R-:W-:Y:S01]  /*21f0*/  @!P5 FMUL R22, R22, R22 ;  /* 0x000000161616d220 */ /* 0x010fe20000400000 */
[----:B------:R-:W-:Y:S02]  /*2200*/  FSETP.GEU.AND P5, PT, R43, -126, PT ;  /* 0xc2fc00002b00780b */ /* 0x000fe40003fae000 */
[----:B------:R-:W-:Y:S02]  /*2210*/  LOP3.LUT R31, R31, 0xff, RZ, 0xc0, !PT ;  /* 0x000000ff1f1f7812 */ /* 0x000fe400078ec0ff */
[----:B------:R-:W-:Y:S01]  /*2220*/  F2FP.SATFINITE.E4M3.F32.PACK_AB_MERGE_C R36, R71, R22, RZ ;  /* 0x000000164724723e */ /* 0x000fe200048070ff */
[----:B------:R-:W-:Y:S01]  /*2230*/  @!P3 FMUL R39, R39, 0.5 ;  /* 0x3f0000002727b820 */ /* 0x000fe20000400000 */
[----:B------:R3:W4:Y:S01]  /*2240*/  MUFU.EX2 R38, R35 ;  /* 0x0000002300267308 */ /* 0x0007220000000800 */
[----:B-1----:R-:W-:Y:S01]  /*2250*/  @!P2 FMUL R34, R34, R34 ;  /* 0x000000222222a220 */ /* 0x002fe20000400000 */
[----:B------:R-:W-:-:S02]  /*2260*/  FSETP.GEU.AND P2, PT, R15, -126, PT ;  /* 0xc2fc00000f00780b */ /* 0x000fc40003f4e000 */
[----:B------:R-:W-:Y:S02]  /*2270*/  F2FP.SATFINITE.E4M3.F32.PACK_AB_MERGE_C R41, R71, R41, RZ ;  /* 0x000000294729723e */ /* 0x000fe400048070ff */
[----:B------:R-:W-:Y:S01]  /*2280*/  PRMT R58, R59, 0x7604, R58 ;  /* 0x000076043b3a7816 */ /* 0x000fe2000000003a */
[----:B------:R-:W-:Y:S01]  /*2290*/  @!P5 FMUL R43, R43, 0.5 ;  /* 0x3f0000002b2bd820 */ /* 0x000fe20000400000 */
[----:B------:R1:W5:Y:S01]  /*22a0*/  MUFU.EX2 R42, R11 ;  /* 0x0000000b002a7308 */ /* 0x0003620000000800 */
[----:B--2---:R-:W-:Y:S01]  /*22b0*/  @!P1 FMUL R13, R13, R13 ;  /* 0x0000000d0d0d9220 */ /* 0x004fe20000400000 */
[----:B------:R-:W-:Y:S02]  /*22c0*/  FSETP.GEU.AND P1, PT, R54, -126, PT ;  /* 0xc2fc00003600780b */ /* 0x000fe40003f2e000 */
[C---:B---3--:R-:W-:Y:S02]  /*22d0*/  F2FP.SATFINITE.E4M3.F32.PACK_AB_MERGE_C R35, R71.reuse, R28, RZ ;  /* 0x0000001c4723723e */ /* 0x048fe400048070ff */
[----:B------:R-:W-:Y:S01]  /*22e0*/  F2FP.SATFINITE.E4M3.F32.PACK_AB_MERGE_C R45, R71, R13, RZ ;  /* 0x0000000d472d723e */ /* 0x000fe200048070ff */
[----:B------:R-:W-:Y:S01]  /*22f0*/  @!P2 FMUL R15, R15, 0.5 ;  /* 0x3f0000000f0fa820 */ /* 0x000fe20000400000 */
[----:B------:R-:W2:Y:S01]  /*2300*/  MUFU.EX2 R43, R43 ;  /* 0x0000002b002b7308 */ /* 0x000ea20000000800 */
[----:B----4-:R-:W-:Y:S01]  /*2310*/  @!P6 FMUL R38, R38, R38 ;  /* 0x000000262626e220 */ /* 0x010fe20000400000 */
[----:B------:R-:W-:Y:S01]  /*2320*/  FSETP.GEU.AND P6, PT, R47, -126, PT ;  /* 0xc2fc00002f00780b */ /* 0x000fe20003fce000 */
[----:B------:R-:W-:Y:S01]  /*2330*/  IMAD.U32 R45, R45, 0x10000, RZ ;  /* 0x000100002d2d7824 */ /* 0x000fe200078e00ff */
[C---:B-1----:R-:W-:Y:S01]  /*2340*/  LOP3.LUT R11, R0.reuse, 0x3, RZ, 0xc0, !PT ;  /* 0x00000003000b7812 */ /* 0x042fe200078ec0ff */
[----:B------:R-:W-:Y:S01]  /*2350*/  IMAD.SHL.U32 R0, R0, 0x4, RZ ;  /* 0x0000000400007824 */ /* 0x000fe200078e00ff */
[----:B------:R-:W-:Y:S01]  /*2360*/  F2FP.SATFINITE.E4M3.F32.PACK_AB_MERGE_C R28, R71, R26, RZ ;  /* 0x0000001a471c723e */ /* 0x000fe200048070ff */
[----:B------:R-:W-:Y:S01]  /*2370*/  @!P1 FMUL R54, R54, 0.5 ;  /* 0x3f00000036369820 */ /* 0x000fe20000400000 */
[----:B------:R1:W3:Y:S01]  /*2380*/  MUFU.EX2 R46, R39 ;  /* 0x00000027002e7308 */ /* 0x0002e20000000800 */
[----:B-----5:R-:W-:Y:S01]  /*2390*/  @!P4 FMUL R42, R42, R42 ;  /* 0x0000002a2a2ac220 */ /* 0x020fe20000400000 */
[----:B------:R-:W-:Y:S01]  /*23a0*/  FSETP.GEU.AND P4, PT, R50, -126, PT ;  /* 0xc2fc00003200780b */ /* 0x000fe20003f8e000 */
[----:B------:R-:W-:Y:S01]  /*23b0*/  VIADD R11, R11, 0xffffffff ;  /* 0xffffffff0b0b7836 */ /* 0x000fe20000000000 */
[----:B------:R-:W-:-:S02]  /*23c0*/  LOP3.LUT R35, R35, 0xff, RZ, 0xc0, !PT ;  /* 0x000000ff23237812 */ /* 0x000fc400078ec0ff */
[----:B------:R-:W-:Y:S01]  /*23d0*/  LOP3.LUT R36, R36, 0xffff, RZ, 0xc0, !PT ;  /* 0x0000ffff24247812 */ /* 0x000fe200078ec0ff */
[----:B------:R-:W-:Y:S01]  /*23e0*/  @!P6 FMUL R47, R47, 0.5 ;  /* 0x3f0000002f2fe820 */ /* 0x000fe20000400000 */
[----:B------:R-:W4:Y:S01]  /*23f0*/  MUFU.EX2 R15, R15 ;  /* 0x0000000f000f7308 */ /* 0x000f220000000800 */
[----:B--2---:R-:W-:Y:S01]  /*2400*/  @!P5 FMUL R43, R43, R43 ;  /* 0x0000002b2b2bd220 */ /* 0x004fe20000400000 */
[----:B------:R-:W-:Y:S01]  /*2410*/  FSETP.GEU.AND P5, PT, R9, -126, PT ;  /* 0xc2fc00000900780b */ /* 0x000fe20003fae000 */
[----:B------:R-:W-:Y:S01]  /*2420*/  IMAD.SHL.U32 R36, R36, 0x1000000, RZ ;  /* 0x0100000024247824 */ /* 0x000fe200078e00ff */
[C---:B-1----:R-:W-:Y:S01]  /*2430*/  F2FP.SATFINITE.E4M3.F32.PACK_AB_MERGE_C R39, R71.reuse, R32, RZ ;  /* 0x000000204727723e */ /* 0x042fe200048070ff */
[----:B------:R-:W-:Y:S01]  /*2440*/  FADD R23, R20, R43 ;  /* 0x0000002b14177221 */ /* 0x000fe20000000000 */
[----:B------:R-:W-:Y:S01]  /*2450*/  F2FP.SATFINITE.E4M3.F32.PACK_AB_MERGE_C R32, R71, R20, RZ ;  /* 0x000000144720723e */ /* 0x000fe200048070ff */
[----:B------:R-:W-:Y:S01]  /*2460*/  @!P4 FMUL R50, R50, 0.5 ;  /* 0x3f0000003232c820 */ /* 0x000fe20000400000 */
[----:B------:R-:W1:Y:S01]  /*2470*/  MUFU.EX2 R54, R54 ;  /* 0x0000003600367308 */ /* 0x000e620000000800 */
[----:B---3--:R-:W-:Y:S01]  /*2480*/  @!P3 FMUL R46, R46, R46 ;  /* 0x0000002e2e2eb220 */ /* 0x008fe20000400000 */
[----:B------:R-:W-:-:S02]  /*2490*/  FSETP.GEU.AND P3, PT, R51, -126, PT ;  /* 0xc2fc00003300780b */ /* 0x000fc40003f6e000 */
[----:B------:R-:W-:Y:S02]  /*24a0*/  F2FP.SATFINITE.E4M3.F32.PACK_AB_MERGE_C R43, R71, R43, RZ ;  /* 0x0000002b472b723e */ /* 0x000fe400048070ff */
[----:B------:R-:W-:Y:S01]  /*24b0*/  PRMT R55, R56, 0x7604, R55 ;  /* 0x0000760438377816 */ /* 0x000fe20000000037 */
[----:B------:R-:W-:Y:S01]  /*24c0*/  @!P5 FMUL R9, R9, 0.5 ;  /* 0x3f0000000909d820 */ /* 0x000fe20000400000 */
[----:B------:R-:W2:Y:S01]  /*24d0*/  MUFU.EX2 R47, R47 ;  /* 0x0000002f002f7308 */ /* 0x000ea20000000800 */
[----:B----4-:R-:W-:Y:S01]  /*24e0*/  @!P2 FMUL R15, R15, R15 ;  /* 0x0000000f0f0fa220 */ /* 0x010fe20000400000 */
[----:B------:R-:W-:Y:S01]  /*24f0*/  ISETP.GT.U32.AND P2, PT, R11, 0x1, PT ;  /* 0x000000010b00780c */ /* 0x000fe20003f44070 */
[----:B------:R-:W-:Y:S01]  /*2500*/  FADD R11, R24, R40 ;  /* 0x00000028180b7221 */ /* 0x000fe20000000000 */
[----:B------:R-:W-:Y:S01]  /*2510*/  FADD R24, R16, R49 ;  /* 0x0000003110187221 */ /* 0x000fe20000000000 */
[----:B------:R-:W-:Y:S01]  /*2520*/  FADD R16, R18, R12 ;  /* 0x0000000c12107221 */ /* 0x000fe20000000000 */
[----:B------:R-:W-:Y:S01]  /*2530*/  FADD R18, R26, R13 ;  /* 0x0000000d1a127221 */ /* 0x000fe20000000000 */
[----:B------:R-:W-:Y:S01]  /*2540*/  @!P3 FMUL R51, R51, 0.5 ;  /* 0x3f0000003333b820 */ /* 0x000fe20000400000 */
[----:B------:R-:W3:Y:S01]  /*2550*/  MUFU.EX2 R9, R9 ;  /* 0x0000000900097308 */ /* 0x000ee20000000800 */
[----:B-1----:R-:W-:Y:S01]  /*2560*/  @!P1 FMUL R54, R54, R54 ;  /* 0x0000003636369220 */ /* 0x002fe20000400000 */
[C---:B------:R-:W-:Y:S01]  /*2570*/  F2FP.SATFINITE.E4M3.F32.PACK_AB_MERGE_C R13, R71.reuse, R12, RZ ;  /* 0x0000000c470d723e */ /* 0x040fe200048070ff */
[----:B------:R-:W-:Y:S01]  /*2580*/  FADD R20, R30, R15 ;  /* 0x0000000f1e147221 */ /* 0x000fe20000000000 */
[----:B------:R-:W-:Y:S01]  /*2590*/  F2FP.SATFINITE.E4M3.F32.PACK_AB_MERGE_C R48, R71, R15, RZ ;  /* 0x0000000f4730723e */ /* 0x000fe200048070ff */
[----:B------:R-:W-:Y:S01]  /*25a0*/  FADD R29, R42, R54 ;  /* 0x000000362a1d7221 */ /* 0x000fe20000000000 */
[----:B------:R-:W-:Y:S01]  /*25b0*/  LOP3.LUT R12, R33, 0xffff, RZ, 0xc0, !PT ;  /* 0x0000ffff210c7812 */ /* 0x000fe200078ec0ff */
[----:B------:R-:W-:Y:S01]  /*25c0*/  FADD R11, R11, R14 ;  /* 0x0000000e0b0b7221 */ /* 0x000fe20000000000 */
[----:B------:R-:W1:Y:S01]  /*25d0*/  MUFU.EX2 R50, R50 ;  /* 0x0000003200327308 */ /* 0x000e620000000800 */
[----:B--2---:R-:W-:Y:S01]  /*25e0*/  @!P6 FMUL R47, R47, R47 ;  /* 0x0000002f2f2fe220 */ /* 0x004fe20000400000 */
[----:B------:R-:W-:Y:S01]  /*25f0*/  F2FP.SATFINITE.E4M3.F32.PACK_AB_MERGE_C R30, R71, R30, RZ ;  /* 0x0000001e471e723e */ /* 0x000fe200048070ff */
[----:B------:R-:W-:Y:S01]  /*2600*/  FADD R11, R11, R10 ;  /* 0x0000000a0b0b7221 */ /* 0x000fe20000000000 */
[----:B------:R-:W-:Y:S01]  /*2610*/  F2FP.SATFINITE.E4M3.F32.PACK_AB_MERGE_C R42, R71, R42, RZ ;  /* 0x0000002a472a723e */ /* 0x000fe200048070ff */
[----:B------:R-:W-:Y:S01]  /*2620*/  FADD R25, R22, R47 ;  /* 0x0000002f16197221 */ /* 0x000fe20000000000 */
[----:B------:R-:W-:Y:S01]  /*2630*/  LOP3.LUT R13, R13, 0xffff, RZ, 0xc0, !PT ;  /* 0x0000ffff0d0d7812 */ /* 0x000fe200078ec0ff */
[----:B------:R-:W-:Y:S01]  /*2640*/  IMAD.MOV.U32 R10, RZ, RZ, 0x3276 ;  /* 0x00003276ff0a7424 */ /* 0x000fe200078e00ff */
[----:B------:R-:W2:Y:S01]  /*2650*/  MUFU.EX2 R51, R51 ;  /* 0x0000003300337308 */ /* 0x000ea20000000800 */
[----:B---3--:R-:W-:Y:S01]  /*2660*/  @!P5 FMUL R9, R9, R9 ;  /* 0x000000090909d220 */ /* 0x008fe20000400000 */
[----:B------:R-:W-:Y:S01]  /*2670*/  PRMT R12, R12, 0x7604, R31 ;  /* 0x000076040c0c7816 */ /* 0x000fe2000000001f */
[----:B------:R-:W-:Y:S01]  /*2680*/  IMAD.U32 R31, R48, 0x10000, RZ ;  /* 0x00010000301f7824 */ /* 0x000fe200078e00ff */
[----:B------:R-:W-:Y:S01]  /*2690*/  LOP3.LUT R14, R37, 0xffff, RZ, 0xc0, !PT ;  /* 0x0000ffff250e7812 */ /* 0x000fe200078ec0ff */
[----:B------:R-:W-:Y:S01]  /*26a0*/  FADD R26, R46, R9 ;  /* 0x000000092e1a7221 */ /* 0x000fe20000000000 */
[C---:B------:R-:W-:Y:S01]  /*26b0*/  F2FP.SATFINITE.E4M3.F32.PACK_AB_MERGE_C R46, R71.reuse, R46, RZ ;  /* 0x0000002e472e723e */ /* 0x040fe200048070ff */
[----:B------:R-:W-:Y:S01]  /*26c0*/  IMAD.U32 R42, R42, 0x10000, RZ ;  /* 0x000100002a2a7824 */ /* 0x000fe200078e00ff */
[C---:B------:R-:W-:Y:S01]  /*26d0*/  F2FP.SATFINITE.E4M3.F32.PACK_AB_MERGE_C R49, R71.reuse, R49, RZ ;  /* 0x000000314731723e */ /* 0x040fe200048070ff */
[----:B-1----:R-:W-:Y:S01]  /*26e0*/  @!P4 FMUL R50, R50, R50 ;  /* 0x000000323232c220 */ /* 0x002fe20000400000 */
[----:B------:R-:W-:Y:S01]  /*26f0*/  F2FP.SATFINITE.E4M3.F32.PACK_AB_MERGE_C R40, R71, R34, RZ ;  /* 0x000000224728723e */ /* 0x000fe200048070ff */
[----:B------:R-:W-:Y:S01]  /*2700*/  FADD R17, R17, R24 ;  /* 0x0000001811117221 */ /* 0x000fe20000000000 */
[C---:B------:R-:W-:Y:S01]  /*2710*/  F2FP.SATFINITE.E4M3.F32.PACK_AB_MERGE_C R47, R71.reuse, R47, RZ ;  /* 0x0000002f472f723e */ /* 0x040fe200048070ff */
[----:B------:R-:W-:Y:S01]  /*2720*/  FADD R27, R34, R50 ;  /* 0x00000032221b7221 */ /* 0x000fe20000000000 */
[C---:B------:R-:W-:Y:S01]  /*2730*/  F2FP.SATFINITE.E4M3.F32.PACK_AB_MERGE_C R50, R71.reuse, R50, RZ ;  /* 0x000000324732723e */ /* 0x040fe200048070ff */
[----:B------:R-:W-:Y:S01]  /*2740*/  IMAD.U32 R15, R40, 0x10000, RZ ;  /* 0x00010000280f7824 */ /* 0x000fe200078e00ff */
[----:B------:R-:W-:Y:S01]  /*2750*/  F2FP.SATFINITE.E4M3.F32.PACK_AB_MERGE_C R54, R71, R54, RZ ;  /* 0x000000364736723e */ /* 0x000fe200048070ff */
[----:B--2---:R-:W-:Y:S01]  /*2760*/  @!P3 FMUL R51, R51, R51 ;  /* 0x000000333333b220 */ /* 0x004fe20000400000 */
[----:B------:R-:W-:Y:S01]  /*2770*/  PRMT R52, R13, 0x7604, R52 ;  /* 0x000076040d347816 */ /* 0x000fe20000000034 */
[----:B------:R-:W-:Y:S01]  /*2780*/  IMAD.U32 R13, R30, 0x10000, RZ ;  /* 0x000100001e0d7824 */ /* 0x000fe200078e00ff */
[----:B------:R-:W-:Y:S01]  /*2790*/  LOP3.LUT R46, R46, 0xffff, RZ, 0xc0, !PT ;  /* 0x0000ffff2e2e7812 */ /* 0x000fe200078ec0ff */
[----:B------:R-:W-:Y:S01]  /*27a0*/  FADD R22, R38, R51 ;  /* 0x0000003326167221 */ /* 0x000fe20000000000 */
[C---:B------:R-:W-:Y:S01]  /*27b0*/  F2FP.SATFINITE.E4M3.F32.PACK_AB_MERGE_C R38, R71.reuse, R38, RZ ;  /* 0x000000264726723e */ /* 0x040fe200048070ff */
[----:B------:R-:W-:Y:S01]  /*27c0*/  IMAD.U32 R50, R50, 0x10000, RZ ;  /* 0x0001000032327824 */ /* 0x000fe200078e00ff */
[C---:B------:R-:W-:Y:S01]  /*27d0*/  F2FP.SATFINITE.E4M3.F32.PACK_AB_MERGE_C R51, R71.reuse, R51, RZ ;  /* 0x000000334733723e */ /* 0x040fe200048070ff */
[----:B------:R-:W-:Y:S01]  /*27e0*/  IMAD.U32 R33, R54, 0x10000, RZ ;  /* 0x0001000036217824 */ /* 0x000fe200078e00ff */
[----:B------:R-:W-:Y:S01]  /*27f0*/  F2FP.SATFINITE.E4M3.F32.PACK_AB_MERGE_C R71, R71, R9, RZ ;  /* 0x000000094747723e */ /* 0x000fe200048070ff */
[----:B------:R-:W-:Y:S01]  /*2800*/  IMAD.U32 R9, R28, 0x10000, RZ ;  /* 0x000100001c097824 */ /* 0x000fe200078e00ff */
[----:B------:R-:W-:Y:S01]  /*2810*/  PRMT R14, R14, 0x7604, R35 ;  /* 0x000076040e0e7816 */ /* 0x000fe20000000023 */
[----:B------:R-:W-:Y:S01]  /*2820*/  FADD R16, R19, R16 ;  /* 0x0000001013107221 */ /* 0x000fe20000000000 */
[----:B------:R-:W-:Y:S01]  /*2830*/  LOP3.LUT R39, R39, 0xff, RZ, 0xc0, !PT ;  /* 0x000000ff27277812 */ /* 0x000fe200078ec0ff */
        /* <DEDUP_REMOVED lines=11> */
[----:B------:R-:W-:Y:S01]  /*28f0*/  LOP3.LUT R58, R58, 0xff0000, R31, 0xf8, !PT ;  /* 0x00ff00003a3a7812 */ /* 0x000fe200078ef81f */
[----:B------:R-:W-:Y:S01]  /*2900*/  IMAD.SHL.U32 R31, R46, 0x1000000, RZ ;  /* 0x010000002e1f7824 */ /* 0x000fe200078e00ff */
[----:B------:R-:W-:Y:S01]  /*2910*/  LOP3.LUT R32, R32, 0xffff, RZ, 0xc0, !PT ;  /* 0x0000ffff20207812 */ /* 0x000fe200078ec0ff */
[----:B------:R-:W-:Y:S01]  /*2920*/  FADD R25, R22, R25 ;  /* 0x0000001916197221 */ /* 0x000fe20000000000 */
[----:B------:R-:W-:Y:S01]  /*2930*/  LOP3.LUT R38, R38, 0xffff, RZ, 0xc0, !PT ;  /* 0x0000ffff26267812 */ /* 0x000fe200078ec0ff */
[----:B------:R-:W-:Y:S01]  /*2940*/  FADD R11, R11, R16 ;  /* 0x000000100b0b7221 */ /* 0x000fe20000000000 */
[----:B------:R-:W-:Y:S01]  /*2950*/  LOP3.LUT R43, R43, 0xffff, RZ, 0xc0, !PT ;  /* 0x0000ffff2b2b7812 */ /* 0x000fe200078ec0ff */
[----:B------:R-:W-:Y:S01]  /*2960*/  IMAD.SHL.U32 R32, R32, 0x1000000, RZ ;  /* 0x0100000020207824 */ /* 0x000fe200078e00ff */
[----:B------:R-:W-:Y:S01]  /*2970*/  LOP3.LUT R47, R47, 0xffff, RZ, 0xc0, !PT ;  /* 0x0000ffff2f2f7812 */ /* 0x000fe200078ec0ff */
[----:B------:R-:W-:Y:S01]  /*2980*/  IMAD.SHL.U32 R38, R38, 0x1000000, RZ ;  /* 0x0100000026267824 */ /* 0x000fe200078e00ff */
[----:B------:R-:W-:Y:S01]  /*2990*/  LOP3.LUT R51, R51, 0xffff, RZ, 0xc0, !PT ;  /* 0x0000ffff33337812 */ /* 0x000fe200078ec0ff */
[----:B------:R-:W-:Y:S01]  /*29a0*/  IMAD.SHL.U32 R43, R43, 0x1000000, RZ ;  /* 0x010000002b2b7824 */ /* 0x000fe200078e00ff */
[----:B------:R-:W-:Y:S01]  /*29b0*/  LOP3.LUT R71, R71, 0xffff, RZ, 0xc0, !PT ;  /* 0x0000ffff47477812 */ /* 0x000fe200078ec0ff */
[----:B------:R-:W-:Y:S01]  /*29c0*/  IMAD.SHL.U32 R47, R47, 0x1000000, RZ ;  /* 0x010000002f2f7824 */ /* 0x000fe200078e00ff */
[----:B------:R-:W-:-:S02]  /*29d0*/  LOP3.LUT R13, R14, 0xff0000, R13, 0xf8, !PT ;  /* 0x00ff00000e0d7812 */ /* 0x000fc400078ef80d */
[----:B------:R-:W-:Y:S01]  /*29e0*/  LOP3.LUT R42, R55, 0xff0000, R42, 0xf8, !PT ;  /* 0x00ff0000372a7812 */ /* 0x000fe200078ef82a */
[----:B------:R-:W-:Y:S01]  /*29f0*/  IMAD.SHL.U32 R14, R71, 0x1000000, RZ ;  /* 0x01000000470e7824 */ /* 0x000fe200078e00ff */
[----:B------:R-:W-:Y:S02]  /*2a00*/  PRMT R34, R34, 0x7604, R39 ;  /* 0x0000760422227816 */ /* 0x000fe40000000027 */
[----:B------:R-:W-:Y:S02]  /*2a10*/  PRMT R44, R44, 0x7604, R57 ;  /* 0x000076042c2c7816 */ /* 0x000fe40000000039 */
[----:B------:R-:W-:Y:S02]  /*2a20*/  PRMT R49, R49, 0x7604, R60 ;  /* 0x0000760431317816 */ /* 0x000fe4000000003c */
[----:B------:R-:W-:Y:S01]  /*2a30*/  LOP3.LUT R9, R12, 0xff0000, R9, 0xf8, !PT ;  /* 0x00ff00000c097812 */ /* 0x000fe200078ef809 */
[----:B------:R-:W-:Y:S01]  /*2a40*/  IMAD.SHL.U32 R12, R51, 0x1000000, RZ ;  /* 0x01000000330c7824 */ /* 0x000fe200078e00ff */
[----:B------:R-:W-:Y:S01]  /*2a50*/  LOP3.LUT R36, R13, R36, RZ, 0xfc, !PT ;  /* 0x000000240d247212 */ /* 0x000fe200078efcff */
[----:B------:R-:W-:Y:S01]  /*2a60*/  IMAD.MOV.U32 R13, RZ, RZ, 0x3021 ;  /* 0x00003021ff0d7424 */ /* 0x000fe200078e00ff */
[----:B------:R-:W-:Y:S01]  /*2a70*/  LOP3.LUT R42, R42, R31, RZ, 0xfc, !PT ;  /* 0x0000001f2a2a7212 */ /* 0x000fe200078efcff */
[----:B------:R-:W-:Y:S01]  /*2a80*/  IMAD.MOV.U32 R31, RZ, RZ, 0x2130 ;  /* 0x00002130ff1f7424 */ /* 0x000fe200078e00ff */
[----:B------:R-:W-:-:S02]  /*2a90*/  LOP3.LUT R15, R34, 0xff0000, R15, 0xf8, !PT ;  /* 0x00ff0000220f7812 */ /* 0x000fc400078ef80f */
[----:B------:R-:W-:Y:S02]  /*2aa0*/  LOP3.LUT R44, R44, 0xff0000, R45, 0xf8, !PT ;  /* 0x00ff00002c2c7812 */ /* 0x000fe400078ef82d */
[----:B------:R-:W-:Y:S02]  /*2ab0*/  LOP3.LUT R49, R49, 0xff0000, R50, 0xf8, !PT ;  /* 0x00ff000031317812 */ /* 0x000fe400078ef832 */
[----:B------:R-:W-:Y:S02]  /*2ac0*/  LOP3.LUT R33, R52, 0xff0000, R33, 0xf8, !PT ;  /* 0x00ff000034217812 */ /* 0x000fe400078ef821 */
[----:B------:R-:W-:Y:S02]  /*2ad0*/  LOP3.LUT R0, R0, 0xc, RZ, 0xc0, !PT ;  /* 0x0000000c00007812 */ /* 0x000fe400078ec0ff */
[----:B------:R-:W-:Y:S02]  /*2ae0*/  LOP3.LUT R9, R9, R32, RZ, 0xfc, !PT ;  /* 0x0000002009097212 */ /* 0x000fe400078efcff */
[----:B------:R-:W-:-:S02]  /*2af0*/  LOP3.LUT R15, R15, R38, RZ, 0xfc, !PT ;  /* 0x000000260f0f7212 */ /* 0x000fc400078efcff */
[----:B------:R-:W-:Y:S02]  /*2b00*/  LOP3.LUT R43, R44, R43, RZ, 0xfc, !PT ;  /* 0x0000002b2c2b7212 */ /* 0x000fe400078efcff */
[----:B------:R-:W-:Y:S02]  /*2b10*/  LOP3.LUT R58, R58, R47, RZ, 0xfc, !PT ;  /* 0x0000002f3a3a7212 */ /* 0x000fe400078efcff */
[----:B------:R-:W-:Y:S02]  /*2b20*/  LOP3.LUT R12, R49, R12, RZ, 0xfc, !PT ;  /* 0x0000000c310c7212 */ /* 0x000fe400078efcff */
[----:B------:R-:W-:Y:S02]  /*2b30*/  LOP3.LUT R33, R33, R14, RZ, 0xfc, !PT ;  /* 0x0000000e21217212 */ /* 0x000fe400078efcff */
[-C--:B------:R-:W-:Y:S02]  /*2b40*/  SHF.R.U32.HI R13, RZ, R0.reuse, R13 ;  /* 0x00000000ff0d7219 */ /* 0x080fe4000001160d */
[----:B------:R-:W-:-:S02]  /*2b50*/  SHF.R.U32.HI R14, RZ, R0, R31 ;  /* 0x00000000ff0e7219 */ /* 0x000fc4000001161f */
[----:B------:R-:W-:Y:S02]  /*2b60*/  SEL R28, R36, R9, P2 ;  /* 0x00000009241c7207 */ /* 0x000fe40001000000 */
[----:B------:R-:W-:Y:S02]  /*2b70*/  SEL R30, R42, R15, P2 ;  /* 0x0000000f2a1e7207 */ /* 0x000fe40001000000 */
[----:B------:R-:W-:Y:S02]  /*2b80*/  SEL R32, R58, R43, P2 ;  /* 0x0000002b3a207207 */ /* 0x000fe40001000000 */
[----:B------:R-:W-:Y:S02]  /*2b90*/  SEL R34, R33, R12, P2 ;  /* 0x0000000c21227207 */ /* 0x000fe40001000000 */
[----:B------:R-:W-:Y:S02]  /*2ba0*/  SEL R9, R9, R36, P2 ;  /* 0x0000002409097207 */ /* 0x000fe40001000000 */
[----:B------:R-:W-:-:S02]  /*2bb0*/  SEL R15, R15, R42, P2 ;  /* 0x0000002a0f0f7207 */ /* 0x000fc40001000000 */
[----:B------:R-:W-:Y:S02]  /*2bc0*/  LOP3.LUT R13, R13, 0xf, RZ, 0xc0, !PT ;  /* 0x0000000f0d0d7812 */ /* 0x000fe400078ec0ff */
[----:B------:R-:W-:Y:S02]  /*2bd0*/  LOP3.LUT R14, R14, 0xf, RZ, 0xc0, !PT ;  /* 0x0000000f0e0e7812 */ /* 0x000fe400078ec0ff */
[----:B------:R-:W-:Y:S01]  /*2be0*/  SEL R43, R43, R58, P2 ;  /* 0x0000003a2b2b7207 */ /* 0x000fe20001000000 */
[----:B------:R-:W-:Y:S01]  /*2bf0*/  SHFL.IDX PT, R28, R28, R13, 0x1c1f ;  /* 0x001c1f0d1c1c7589 */ /* 0x000fe200000e0000 */
[----:B------:R-:W-:Y:S01]  /*2c00*/  SEL R33, R12, R33, P2 ;  /* 0x000000210c217207 */ /* 0x000fe20001000000 */
[----:B------:R-:W-:Y:S01]  /*2c10*/  FADD R12, R18, R25 ;  /* 0x00000019120c7221 */ /* 0x000fe20000000000 */
[----:B------:R-:W-:Y:S01]  /*2c20*/  SEL R10, R10, 0x7632, P2 ;  /* 0x000076320a0a7807 */ /* 0x000fe20001000000 */
[----:B------:R1:W2:Y:S04]  /*2c30*/  SHFL.IDX PT, R73, R9, R14, 0x1c1f ;  /* 0x001c1f0e09497589 */ /* 0x0002a800000e0000 */
[----:B------:R-:W-:Y:S04]  /*2c40*/  SHFL.IDX PT, R30, R30, R13, 0x1c1f ;  /* 0x001c1f0d1e1e7589 */ /* 0x000fe800000e0000 */
[----:B------:R-:W3:Y:S01]  /*2c50*/  SHFL.IDX PT, R15, R15, R14, 0x1c1f ;  /* 0x001c1f0e0f0f7589 */ /* 0x000ee200000e0000 */
[----:B-1----:R-:W-:-:S03]  /*2c60*/  IMAD.MOV.U32 R9, RZ, RZ, 0x1054 ;  /* 0x00001054ff097424 */ /* 0x002fc600078e00ff */
[----:B------:R-:W-:Y:S02]  /*2c70*/  SHFL.IDX PT, R32, R32, R13, 0x1c1f ;  /* 0x001c1f0d20207589 */ /* 0x000fe400000e0000 */
[----:B------:R-:W-:Y:S02]  /*2c80*/  SEL R9, R9, 0x5410, P2 ;  /* 0x0000541009097807 */ /* 0x000fe40001000000 */
[----:B------:R-:W1:Y:S04]  /*2c90*/  SHFL.IDX PT, R43, R43, R14, 0x1c1f ;  /* 0x001c1f0e2b2b7589 */ /* 0x000e6800000e0000 */
[----:B------:R-:W-:Y:S04]  /*2ca0*/  SHFL.IDX PT, R34, R34, R13, 0x1c1f ;  /* 0x001c1f0d22227589 */ /* 0x000fe800000e0000 */
[----:B------:R-:W4:Y:S01]  /*2cb0*/  SHFL.IDX PT, R33, R33, R14, 0x1c1f ;  /* 0x001c1f0e21217589 */ /* 0x000f2200000e0000 */
[----:B--2---:R-:W-:-:S02]  /*2cc0*/  PRMT R72, R28, R9, R73 ;  /* 0x000000091c487216 */ /* 0x004fc40000000049 */
[-C--:B------:R-:W-:Y:S02]  /*2cd0*/  PRMT R73, R28, R10.reuse, R73 ;  /* 0x0000000a1c497216 */ /* 0x080fe40000000049 */
[CCC-:B---3--:R-:W-:Y:S02]  /*2ce0*/  PRMT R74, R30.reuse, R9.reuse, R15.reuse ;  /* 0x000000091e4a7216 */ /* 0x1c8fe4000000000f */
[-C--:B------:R-:W-:Y:S02]  /*2cf0*/  PRMT R75, R30, R10.reuse, R15 ;  /* 0x0000000a1e4b7216 */ /* 0x080fe4000000000f */
[CCC-:B-1----:R-:W-:Y:S02]  /*2d00*/  PRMT R76, R32.reuse, R9.reuse, R43.reuse ;  /* 0x00000009204c7216 */ /* 0x1c2fe4000000002b */
[----:B------:R-:W-:Y:S02]  /*2d10*/  PRMT R77, R32, R10, R43 ;  /* 0x0000000a204d7216 */ /* 0x000fe4000000002b */
[----:B----4-:R-:W-:-:S02]  /*2d20*/  PRMT R78, R34, R9, R33 ;  /* 0x00000009224e7216 */ /* 0x010fc40000000021 */
[----:B------:R-:W-:Y:S01]  /*2d30*/  PRMT R79, R34, R10, R33 ;  /* 0x0000000a224f7216 */ /* 0x000fe20000000021 */
[----:B------:R-:W-:Y:S06]  /*2d40*/  @!P0 BRA `(.L_x_19) ;  /* 0x0000000000048947 */ /* 0x000fec0003800000 */
[----:B------:R-:W-:Y:S01]  /*2d50*/  BPT.TRAP 0x1 ;  /* 0x000000040000795c */ /* 0x000fe20000300000 */
.L_x_19:
[----:B------:R-:W1:Y:S02]  /*2d60*/  SYNCS.PHASECHK.TRANS64.TRYWAIT P1, [UR38+0xa808], R7 ;  /* 0x00a80807ff0075a7 */ /* 0x000e640008020166 */
[----:B-1----:R-:W-:Y:S05]  /*2d70*/  @!P1 BRA `(.L_x_20) ;  /* 0x00000074001c9947 */ /* 0x002fea0003800000 */
.L_x_106:
[----:B------:R-:W-:Y:S01]  /*2d80*/  UIADD3 UR6, UR4, 0x180, URZ ;  /* 0x0000018004067890 */ /* 0x000fe2000fffe03f */
[----:B------:R-:W-:Y:S01]  /*2d90*/  WARPGROUP.ARRIVE ;  /* 0x00000000000079c5 */ /* 0x000fe20000000000 */
[----:B------:R-:W-:-:S07]  /*2da0*/  UMOV UR7, 0x80000020 ;  /* 0x8000002000077882 */ /* 0x000fce0000000000 */
[----:B------:R-:W-:Y:S01]  /*2db0*/  QGMMA.64x96x32.F32.E4M3.E4M3 R24, R72, gdesc[UR4], RZ, !UPT, gsb0 ;  /* 0x0160000448187df3 */ /* 0x000fe2000c0008ff */
[----:B------:R-:W-:Y:S01]  /*2dc0*/  UIADD3 UR6, UR4, 0x182, URZ ;  /* 0x0000018204067890 */ /* 0x000fe2000fffe03f */
[----:B------:R-:W-:Y:S01]  /*2dd0*/  UMOV UR7, 0x80000020 ;  /* 0x8000002000077882 */ /* 0x000fe20000000000 */
[----:B------:R-:W-:Y:S02]  /*2de0*/  WARPGROUP.DEPBAR.LE gsb0, 0x0 ;  /* 0x00008000000079c5 */ /* 0x000fe40000010000 */
[----:B------:R-:W-:-:S06]  /*2df0*/  WARPGROUP.ARRIVE ;  /* 0x00000000000079c5 */ /* 0x000fcc0000000000 */
[----:B------:R-:W-:Y:S03]  /*2e00*/  QGMMA.64x96x32.F32.E4M3.E4M3 R24, R76, gdesc[UR4], R24, gsb0 ;  /* 0x016000044c187df3 */ /* 0x000fe60008000818 */
[----:B------:R-:W-:Y:S02]  /*2e10*/  WARPGROUP.DEPBAR.LE gsb0, 0x0 ;  /* 0x00008000000079c5 */ /* 0x000fe40000010000 */
[----:B------:R-:W-:Y:S05]  /*2e20*/  @!P0 BRA `(.L_x_21) ;  /* 0x0000000000048947 */ /* 0x000fea0003800000 */
[----:B------:R-:W-:Y:S01]  /*2e30*/  BPT.TRAP 0x1 ;  /* 0x000000040000795c */ /* 0x000fe20000300000 */
.L_x_21:
[----:B------:R-:W-:Y:S01]  /*2e40*/  UISETP.GT.U32.AND UP0, UPT, UR5, 0x1, UPT ;  /* 0x000000010500788c */ /* 0x000fe2000bf04070 */
[----:B-1----:R-:W-:Y:S01]  /*2e50*/  IMAD.MOV.U32 R16, RZ, RZ, RZ ;  /* 0x000000ffff107224 */ /* 0x002fe200078e00ff */
[----:B------:R-:W-:-:S04]  /*2e60*/  UIADD3 UR6, UR38, 0xa828, URZ ;  /* 0x0000a82826067890 */ /* 0x000fc8000fffe03f */
[----:B------:R-:W-:Y:S01]  /*2e70*/  PLOP3.LUT P1, PT, PT, PT, UP0, 0x80, 0x0 ;  /* 0x000000000000781c */ /* 0x000fe20003f2f008 */
[----:B------:R-:W-:-:S09]  /*2e80*/  UPRMT UR6, URZ, 0x654, UR6 ;  /* 0x000006543f067896 */ /* 0x000fd20008000006 */
[----:B------:R-:W-:Y:S03]  /*2e90*/  SYNCS.ARRIVE.TRANS64.RED.A1T0 RZ, [UR6], RZ ;  /* 0x000000ffffff79a7 */ /* 0x000fe60008100406 */
[----:B------:R-:W-:Y:S05]  /*2ea0*/  @P1 BRA `(.L_x_22) ;  /* 0x0000000000041947 */ /* 0x000fea0003800000 */
[----:B------:R-:W-:Y:S01]  /*2eb0*/  BPT.TRAP 0x1 ;  /* 0x000000040000795c */ /* 0x000fe20000300000 */
.L_x_22:
[C---:B------:R-:W-:Y:S01]  /*2ec0*/  ISETP.GE.AND P3, PT, R4.reuse, 0x4, PT ;  /* 0x000000040400780c */ /* 0x040fe20003f66270 */
[----:B------:R-:W-:Y:S01]  /*2ed0*/  UMOV UR5, 0x1 ;  /* 0x0000000100057882 */ /* 0x000fe20000000000 */
[----:B------:R-:W-:Y:S01]  /*2ee0*/  UMOV UR6, 0x2 ;  /* 0x0000000200067882 */ /* 0x000fe20000000000 */
[----:B------:R-:W-:Y:S02]  /*2ef0*/  VIADD R5, R5, 0x40 ;  /* 0x0000004005057836 */ /* 0x000fe40000000000 */
[----:B------:R-:W-:-:S08]  /*2f00*/  VIADD R7, R4, 0xfffffffe ;  /* 0xfffffffe04077836 */ /* 0x000fd00000000000 */
[----:B------:R-:W-:Y:S05]  /*2f10*/  @!P3 BRA `(.L_x_23) ;  /* 0x000000200008b947 */ /* 0x000fea0003800000 */
[----:B------:R-:W-:Y:S01]  /*2f20*/  VIADD R15, R4, 0xfffffffd ;  /* 0xfffffffd040f7836 */ /* 0x000fe20000000000 */
[----:B------:R-:W-:Y:S01]  /*2f30*/  UMOV UR6, 0x2 ;  /* 0x0000000200067882 */ /* 0x000fe20000000000 */
[----:B------:R-:W-:Y:S01]  /*2f40*/  IMAD.MOV.U32 R17, RZ, RZ, R6 ;  /* 0x000000ffff117224 */ /* 0x000fe200078e0006 */
[----:B------:R-:W-:Y:S01]  /*2f50*/  UMOV UR5, 0x1 ;  /* 0x0000000100057882 */ /* 0x000fe20000000000 */
[----:B------:R-:W-:Y:S01]  /*2f60*/  IMAD.MOV.U32 R19, RZ, RZ, R8 ;  /* 0x000000ffff137224 */ /* 0x000fe200078e0008 */
[----:B------:R-:W-:Y:S01]  /*2f70*/  ULDC UR21, c[0x0][0x604] ;  /* 0x0001810000157ab9 */ /* 0x000fe20000000800 */
[----:B------:R-:W-:-:S07]  /*2f80*/  IMAD.MOV.U32 R16, RZ, RZ, RZ ;  /* 0x000000ffff107224 */ /* 0x000fce00078e00ff */
.L_x_34:
[----:B------:R-:W-:Y:S01]  /*2f90*/  PLOP3.LUT P4, PT, PT, PT, UP1, 0x80, 0x0 ;  /* 0x000000000000781c */ /* 0x000fe20003f8f018 */
[----:B------:R-:W-:-:S12]  /*2fa0*/  IMAD.MOV.U32 R7, RZ, RZ, R15 ;  /* 0x000000ffff077224 */ /* 0x000fd800078e000f */
[----:B------:R-:W-:Y:S05]  /*2fb0*/  @!P4 BRA `(.L_x_24) ;  /* 0x000000000004c947 */ /* 0x000fea0003800000 */
[----:B------:R-:W-:Y:S01]  /*2fc0*/  BPT.TRAP 0x1 ;  /* 0x000000040000795c */ /* 0x000fe20000300000 */
.L_x_24:
[----:B------:R-:W-:Y:S01]  /*2fd0*/  ULEA UR7, UR6, UR38, 0x3 ;  /* 0x0000002606077291 */ /* 0x000fe2000f8e183f */
[----:B------:R-:W-:-:S08]  /*2fe0*/  SHF.L.U32 R4, R16, 0x1f, RZ ;  /* 0x0000001f10047819 */ /* 0x000fd000000006ff */
[----:B------:R-:W1:Y:S02]  /*2ff0*/  SYNCS.PHASECHK.TRANS64.TRYWAIT P3, [UR7+0xa800], R4 ;  /* 0x00a80004ff0075a7 */ /* 0x000e640008060147 */
[----:B-1----:R-:W-:Y:S05]  /*3000*/  @!P3 BRA `(.L_x_25) ;  /* 0x000000700090b947 */ /* 0x002fea0003800000 */
.L_x_107:
[----:B------:R-:W-:Y:S01]  /*3010*/  UIMAD UR10, UR6, 0x180, UR4 ;  /* 0x00000180060a78a4 */ /* 0x000fe2000f8e0204 */
[----:B------:R-:W-:Y:S01]  /*3020*/  WARPGROUP.ARRIVE ;  /* 0x00000000000079c5 */ /* 0x000fe20000000000 */
[----:B------:R-:W-:Y:S01]  /*3030*/  UMOV UR11, 0xc0000010 ;  /* 0xc0000010000b7882 */ /* 0x000fe20000000000 */
[----:B------:R-:W-:Y:S01]  /*3040*/  UMOV UR15, 0xc0000010 ;  /* 0xc0000010000f7882 */ /* 0x000fe20000000000 */
[----:B------:R-:W-:Y:S02]  /*3050*/  UIADD3 UR14, UR10, 0x80, URZ ;  /* 0x000000800a0e7890 */ /* 0x000fe4000fffe03f */
[----:B------:R-:W-:Y:S01]  /*3060*/  UIADD3 UR18, UR10, 0x100, URZ ;  /* 0x000001000a127890 */ /* 0x000fe2000fffe03f */
[----:B------:R-:W-:Y:S02]  /*3070*/  UMOV UR19, 0xc0000010 ;  /* 0xc000001000137882 */ /* 0x000fe40000000000 */
[----:B------:R-:W-:Y:S01]  /*3080*/  QGMMA.64x64x32.F32.E4M3.E4M3 R72, gdesc[UR8], RZ, !UPT, gsb0 ;  /* 0x00e00000084879f3 */ /* 0x000fe2000c0008ff */
[----:B------:R-:W-:-:S04]  /*3090*/  UIADD3 UR6, UR6, 0x1, URZ ;  /* 0x0000000106067890 */ /* 0x000fc8000fffe03f */
[----:B------:R-:W-:-:S04]  /*30a0*/  UISETP.NE.AND UP0, UPT, UR6, 0x5, UPT ;  /* 0x000000050600788c */ /* 0x000fc8000bf05270 */
[----:B------:R-:W-:Y:S02]  /*30b0*/  USEL UR10, URZ, 0x1, UP0 ;  /* 0x000000013f0a7887 */ /* 0x000fe40008000000 */
[----:B------:R-:W-:-:S04]  /*30c0*/  USEL UR7, UR6, URZ, UP0 ;  /* 0x0000003f06077287 */ /* 0x000fc80008000000 */
[----:B-1----:R-:W-:Y:S01]  /*30d0*/  LOP3.LUT R4, R16, UR10, RZ, 0x3c, !PT ;  /* 0x0000000a10047c12 */ /* 0x002fe2000f8e3cff */
[----:B------:R-:W-:Y:S02]  /*30e0*/  WARPGROUP.DEPBAR.LE gsb0, 0x0 ;  /* 0x00008000000079c5 */ /* 0x000fe40000010000 */
[----:B------:R-:W-:-:S06]  /*30f0*/  WARPGROUP.ARRIVE ;  /* 0x00000000000079c5 */ /* 0x000fcc0000000000 */
[----:B------:R-:W-:Y:S03]  /*3100*/  QGMMA.64x64x32.F32.E4M3.E4M3 R72, gdesc[UR12], R72, gsb0 ;  /* 0x00e000000c4879f3 */ /* 0x000fe60008000848 */
[----:B------:R-:W-:Y:S02]  /*3110*/  WARPGROUP.DEPBAR.LE gsb0, 0x0 ;  /* 0x00008000000079c5 */ /* 0x000fe40000010000 */
[----:B------:R-:W-:-:S06]  /*3120*/  WARPGROUP.ARRIVE ;  /* 0x00000000000079c5 */ /* 0x000fcc0000000000 */
[----:B------:R-:W-:Y:S03]  /*3130*/  QGMMA.64x64x32.F32.E4M3.E4M3 R72, gdesc[UR16], R72, gsb0 ;  /* 0x00e00000104879f3 */ /* 0x000fe60008000848 */
[----:B------:R-:W-:Y:S02]  /*3140*/  WARPGROUP.DEPBAR.LE gsb0, 0x0 ;  /* 0x00008000000079c5 */ /* 0x000fe40000010000 */
[----:B------:R-:W-:Y:S05]  /*3150*/  @!P4 BRA `(.L_x_26) ;  /* 0x000000000004c947 */ /* 0x000fea0003800000 */
[----:B------:R-:W-:Y:S01]  /*3160*/  BPT.TRAP 0x1 ;  /* 0x000000040000795c */ /* 0x000fe20000300000 */
.L_x_26:
[----:B------:R-:W-:Y:S01]  /*3170*/  FMNMX R6, R72, R17, !PT ;  /* 0x0000001148067209 */ /* 0x000fe20007800000 */
[----:B------:R-:W-:Y:S01]  /*3180*/  ULEA UR6, UR7, UR38, 0x3 ;  /* 0x0000002607067291 */ /* 0x000fe2000f8e183f */
[----:B------:R-:W-:Y:S02]  /*3190*/  FMNMX R16, R74, R19, !PT ;  /* 0x000000134a107209 */ /* 0x000fe40007800000 */
[----:B------:R-:W-:Y:S02]  /*31a0*/  FMNMX R13, R73, R6, !PT ;  /* 0x00000006490d7209 */ /* 0x000fe40007800000 */
[----:B------:R-:W-:Y:S02]  /*31b0*/  FMNMX R21, R75, R16, !PT ;  /* 0x000000104b157209 */ /* 0x000fe40007800000 */
[----:B------:R-:W-:-:S04]  /*31c0*/  FMNMX R6, R76, R13, !PT ;  /* 0x0000000d4c067209 */ /* 0x000fc80007800000 */
        /* <DEDUP_REMOVED lines=12> */
[----:B------:R-:W-:-:S05]  /*3290*/  FMNMX R8, R101, R6, !PT ;  /* 0x0000000665087209 */ /* 0x000fca0007800000 */
[----:B------:R-:W1:Y:S02]  /*32a0*/  SHFL.BFLY PT, R13, R8, 0x1, 0x1f ;  /* 0x0c201f00080d7f89 */ /* 0x000e6400000e0000 */
[----:B-1----:R-:W-:Y:S02]  /*32b0*/  FMNMX R13, R8, R13, !PT ;  /* 0x0000000d080d7209 */ /* 0x002fe40007800000 */
[----:B------:R-:W-:-:S03]  /*32c0*/  FMNMX R8, R78, R21, !PT ;  /* 0x000000154e087209 */ /* 0x000fc60007800000 */
[----:B------:R-:W1:Y:S02]  /*32d0*/  SHFL.BFLY PT, R6, R13, 0x2, 0x1f ;  /* 0x0c401f000d067f89 */ /* 0x000e6400000e0000 */
[----:B-1----:R-:W-:Y:S02]  /*32e0*/  FMNMX R6, R13, R6, !PT ;  /* 0x000000060d067209 */ /* 0x002fe40007800000 */
[----:B------:R-:W-:Y:S02]  /*32f0*/  FMNMX R13, R79, R8, !PT ;  /* 0x000000084f0d7209 */ /* 0x000fe40007800000 */
[----:B------:R-:W-:Y:S02]  /*3300*/  FSETP.NEU.AND P3, PT, R6, -INF , PT ;  /* 0xff8000000600780b */ /* 0x000fe40003f6d000 */
[----:B------:R-:W-:Y:S02]  /*3310*/  FMNMX R8, R82, R13, !PT ;  /* 0x0000000d52087209 */ /* 0x000fe40007800000 */
[----:B------:R-:W-:-:S02]  /*3320*/  FSEL R14, R6, RZ, P3 ;  /* 0x000000ff060e7208 */ /* 0x000fc40001800000 */
[----:B------:R-:W-:-:S03]  /*3330*/  FMNMX R13, R83, R8, !PT ;  /* 0x00000008530d7209 */ /* 0x000fc60007800000 */
[----:B------:R-:W-:Y:S01]  /*3340*/  FMUL R15, R14, UR21 ;  /* 0x000000150e0f7c20 */ /* 0x000fe20008400000 */
[----:B------:R-:W-:Y:S01]  /*3350*/  FMNMX R8, R86, R13, !PT ;  /* 0x0000000d56087209 */ /* 0x000fe20007800000 */
[----:B------:R-:W-:-:S02]  /*3360*/  FADD R14, -R14, R17 ;  /* 0x000000110e0e7221 */ /* 0x000fc40000000100 */
[--C-:B------:R-:W-:Y:S01]  /*3370*/  FFMA R76, R76, UR21, -R15.reuse ;  /* 0x000000154c4c7c23 */ /* 0x100fe2000800080f */
[----:B------:R-:W-:-:S01]  /*3380*/  FFMA R72, R72, UR21, -R15 ;  /* 0x0000001548487c23 */ /* 0x000fc2000800080f */
[--C-:B------:R-:W-:Y:S01]  /*3390*/  FFMA R77, R77, UR21, -R15.reuse ;  /* 0x000000154d4d7c23 */ /* 0x100fe2000800080f */
[----:B------:R-:W-:-:S01]  /*33a0*/  FFMA R73, R73, UR21, -R15 ;  /* 0x0000001549497c23 */ /* 0x000fc2000800080f */
[----:B------:R-:W-:Y:S01]  /*33b0*/  FMNMX R13, R87, R8, !PT ;  /* 0x00000008570d7209 */ /* 0x000fe20007800000 */
[----:B------:R-:W-:-:S01]  /*33c0*/  FFMA R84, R84, UR21, -R15 ;  /* 0x0000001554547c23 */ /* 0x000fc2000800080f */
[----:B------:R-:W-:Y:S01]  /*33d0*/  FSETP.GEU.AND P3, PT, R76, -126, PT ;  /* 0xc2fc00004c00780b */ /* 0x000fe20003f6e000 */
[----:B------:R-:W-:-:S01]  /*33e0*/  FFMA R80, R80, UR21, -R15 ;  /* 0x0000001550507c23 */ /* 0x000fc2000800080f */
[----:B------:R-:W-:Y:S01]  /*33f0*/  FSETP.GEU.AND P5, PT, R72, -126, PT ;  /* 0xc2fc00004800780b */ /* 0x000fe20003fae000 */
[----:B------:R-:W-:-:S01]  /*3400*/  FFMA R85, R85, UR21, -R15 ;  /* 0x0000001555557c23 */ /* 0x000fc2000800080f */
[----:B------:R-:W-:Y:S01]  /*3410*/  FSETP.GEU.AND P4, PT, R77, -126, PT ;  /* 0xc2fc00004d00780b */ /* 0x000fe20003f8e000 */
[----:B------:R-:W-:-:S01]  /*3420*/  FFMA R81, R81, UR21, -R15 ;  /* 0x0000001551517c23 */ /* 0x000fc2000800080f */
[----:B------:R-:W-:Y:S01]  /*3430*/  FSETP.GEU.AND P6, PT, R73, -126, PT ;  /* 0xc2fc00004900780b */ /* 0x000fe20003fce000 */
[----:B------:R-:W-:-:S01]  /*3440*/  FFMA R92, R92, UR21, -R15 ;  /* 0x000000155c5c7c23 */ /* 0x000fc2000800080f */
[----:B------:R-:W-:Y:S01]  /*3450*/  FMNMX R8, R90, R13, !PT ;  /* 0x0000000d5a087209 */ /* 0x000fe20007800000 */
[----:B------:R-:W-:-:S01]  /*3460*/  FFMA R88, R88, UR21, -R15 ;  /* 0x0000001558587c23 */ /* 0x000fc2000800080f */
[--C-:B------:R-:W-:Y:S01]  /*3470*/  FFMA R93, R93, UR21, -R15.reuse ;  /* 0x000000155d5d7c23 */ /* 0x100fe2000800080f */
[----:B------:R-:W-:-:S01]  /*3480*/  FFMA R89, R89, UR21, -R15 ;  /* 0x0000001559597c23 */ /* 0x000fc2000800080f */
[----:B------:R-:W-:Y:S01]  /*3490*/  FMNMX R13, R91, R8, !PT ;  /* 0x000000085b0d7209 */ /* 0x000fe20007800000 */
[----:B------:R-:W-:Y:S01]  /*34a0*/  @!P3 FMUL R76, R76, 0.5 ;  /* 0x3f0000004c4cb820 */ /* 0x000fe20000400000 */
[--C-:B------:R-:W-:Y:S01]  /*34b0*/  FFMA R100, R100, UR21, -R15.reuse ;  /* 0x0000001564647c23 */ /* 0x100fe2000800080f */
[----:B------:R-:W-:Y:S01]  /*34c0*/  @!P5 FMUL R72, R72, 0.5 ;  /* 0x3f0000004848d820 */ /* 0x000fe20000400000 */
[----:B------:R-:W-:Y:S01]  /*34d0*/  FMNMX R8, R94, R13, !PT ;  /* 0x0000000d5e087209 */ /* 0x000fe20007800000 */
[----:B------:R-:W-:Y:S01]  /*34e0*/  @!P4 FMUL R77, R77, 0.5 ;  /* 0x3f0000004d4dc820 */ /* 0x000fe20000400000 */
[--C-:B------:R-:W-:Y:S01]  /*34f0*/  FFMA R96, R96, UR21, -R15.reuse ;  /* 0x0000001560607c23 */ /* 0x100fe2000800080f */
[----:B------:R-:W1:Y:S01]  /*3500*/  MUFU.EX2 R76, R76 ;  /* 0x0000004c004c7308 */ /* 0x000e620000000800 */
[----:B------:R-:W-:Y:S01]  /*3510*/  @!P6 FMUL R73, R73, 0.5 ;  /* 0x3f0000004949e820 */ /* 0x000fe20000400000 */
[----:B------:R-:W-:Y:S01]  /*3520*/  FMNMX R13, R95, R8, !PT ;  /* 0x000000085f0d7209 */ /* 0x000fe20007800000 */
[----:B------:R-:W-:-:S01]  /*3530*/  FFMA R101, R101, UR21, -R15 ;  /* 0x0000001565657c23 */ /* 0x000fc2000800080f */
[----:B------:R-:W-:Y:S01]  /*3540*/  FFMA R97, R97, UR21, -R15 ;  /* 0x0000001561617c23 */ /* 0x000fe2000800080f */
[----:B------:R-:W-:Y:S01]  /*3550*/  FMUL R14, R14, UR21 ;  /* 0x000000150e0e7c20 */ /* 0x000fe20008400000 */
[----:B------:R-:W-:-:S02]  /*3560*/  FMNMX R8, R98, R13, !PT ;  /* 0x0000000d62087209 */ /* 0x000fc40007800000 */
[----:B------:R-:W2:Y:S02]  /*3570*/  MUFU.EX2 R72, R72 ;  /* 0x0000004800487308 */ /* 0x000ea40000000800 */
[----:B------:R-:W-:-:S04]  /*3580*/  FMNMX R13, R99, R8, !PT ;  /* 0x00000008630d7209 */ /* 0x000fc80007800000 */
[----:B------:R-:W-:Y:S02]  /*3590*/  FMNMX R8, R102, R13, !PT ;  /* 0x0000000d66087209 */ /* 0x000fe40007800000 */
[----:B------:R-:W3:Y:S01]  /*35a0*/  MUFU.EX2 R77, R77 ;  /* 0x0000004d004d7308 */ /* 0x000ee20000000800 */
[----:B-1----:R-:W-:Y:S01]  /*35b0*/  @!P3 FMUL R76, R76, R76 ;  /* 0x0000004c4c4cb220 */ /* 0x002fe20000400000 */
[----:B------:R-:W-:Y:S02]  /*35c0*/  FSETP.GEU.AND P3, PT, R84, -126, PT ;  /* 0xc2fc00005400780b */ /* 0x000fe40003f6e000 */
[----:B------:R-:W-:-:S04]  /*35d0*/  FMNMX R8, R103, R8, !PT ;  /* 0x0000000867087209 */ /* 0x000fc80007800000 */
[----:B------:R-:W1:Y:S01]  /*35e0*/  MUFU.EX2 R73, R73 ;  /* 0x0000004900497308 */ /* 0x000e620000000800 */
[----:B--2---:R-:W-:Y:S01]  /*35f0*/  @!P5 FMUL R72, R72, R72 ;  /* 0x000000484848d220 */ /* 0x004fe20000400000 */
[----:B------:R-:W-:Y:S01]  /*3600*/  FSETP.GEU.AND P5, PT, R80, -126, PT ;  /* 0xc2fc00005000780b */ /* 0x000fe20003fae000 */
[----:B------:R-:W2:Y:S04]  /*3610*/  SHFL.BFLY PT, R21, R8, 0x1, 0x1f ;  /* 0x0c201f0008157f89 */ /* 0x000ea800000e0000 */
[----:B------:R-:W-:Y:S01]  /*3620*/  @!P3 FMUL R84, R84, 0.5 ;  /* 0x3f0000005454b820 */ /* 0x000fe20000400000 */
[----:B---3--:R-:W-:Y:S01]  /*3630*/  @!P4 FMUL R77, R77, R77 ;  /* 0x0000004d4d4dc220 */ /* 0x008fe20000400000 */
[----:B------:R-:W-:-:S04]  /*3640*/  FSETP.GEU.AND P4, PT, R85, -126, PT ;  /* 0xc2fc00005500780b */ /* 0x000fc80003f8e000 */
[----:B------:R-:W3:Y:S02]  /*3650*/  MUFU.EX2 R84, R84 ;  /* 0x0000005400547308 */ /* 0x000ee40000000800 */
[----:B------:R-:W-:Y:S01]  /*3660*/  @!P5 FMUL R80, R80, 0.5 ;  /* 0x3f0000005050d820 */ /* 0x000fe20000400000 */
[----:B-1----:R-:W-:Y:S01]  /*3670*/  @!P6 FMUL R73, R73, R73 ;  /* 0x000000494949e220 */ /* 0x002fe20000400000 */
[----:B------:R-:W-:-:S04]  /*3680*/  FSETP.GEU.AND P6, PT, R81, -126, PT ;  /* 0xc2fc00005100780b */ /* 0x000fc80003fce000 */
[----:B------:R-:W1:Y:S01]  /*3690*/  MUFU.EX2 R80, R80 ;  /* 0x0000005000507308 */ /* 0x000e620000000800 */
[----:B------:R-:W-:Y:S01]  /*36a0*/  @!P4 FMUL R85, R85, 0.5 ;  /* 0x3f0000005555c820 */ /* 0x000fe20000400000 */
[----:B--2---:R-:W-:-:S06]  /*36b0*/  FMNMX R8, R8, R21, !PT ;  /* 0x0000001508087209 */ /* 0x004fcc0007800000 */
[----:B------:R-:W2:Y:S01]  /*36c0*/  MUFU.EX2 R85, R85 ;  /* 0x0000005500557308 */ /* 0x000ea20000000800 */
[----:B---3--:R-:W-:Y:S01]  /*36d0*/  @!P3 FMUL R84, R84, R84 ;  /* 0x000000545454b220 */ /* 0x008fe20000400000 */
[----:B------:R-:W-:Y:S01]  /*36e0*/  FSETP.GEU.AND P3, PT, R92, -126, PT ;  /* 0xc2fc00005c00780b */ /* 0x000fe20003f6e000 */
[----:B------:R-:W-:Y:S01]  /*36f0*/  @!P6 FMUL R81, R81, 0.5 ;  /* 0x3f0000005151e820 */ /* 0x000fe20000400000 */
[----:B------:R-:W3:Y:S05]  /*3700*/  SHFL.BFLY PT, R23, R8, 0x2, 0x1f ;  /* 0x0c401f0008177f89 */ /* 0x000eea00000e0000 */
[----:B------:R-:W4:Y:S01]  /*3710*/  MUFU.EX2 R81, R81 ;  /* 0x0000005100517308 */ /* 0x000f220000000800 */
[----:B-1----:R-:W-:Y:S01]  /*3720*/  @!P5 FMUL R80, R80, R80 ;  /* 0x000000505050d220 */ /* 0x002fe20000400000 */
[----:B------:R-:W-:-:S04]  /*3730*/  FSETP.GEU.AND P5, PT, R88, -126, PT ;  /* 0xc2fc00005800780b */ /* 0x000fc80003fae000 */
[----:B------:R-:W-:Y:S01]  /*3740*/  @!P3 FMUL R92, R92, 0.5 ;  /* 0x3f0000005c5cb820 */ /* 0x000fe20000400000 */
[----:B--2---:R-:W-:Y:S01]  /*3750*/  @!P4 FMUL R85, R85, R85 ;  /* 0x000000555555c220 */ /* 0x004fe20000400000 */
[----:B------:R-:W-:Y:S02]  /*3760*/  FSETP.GEU.AND P4, PT, R93, -126, PT ;  /* 0xc2fc00005d00780b */ /* 0x000fe40003f8e000 */
[----:B------:R-:W1:Y:S05]  /*3770*/  MUFU.EX2 R21, R92 ;  /* 0x0000005c00157308 */ /* 0x000e6a0000000800 */
[----:B------:R-:W-:Y:S01]  /*3780*/  @!P5 FMUL R88, R88, 0.5 ;  /* 0x3f0000005858d820 */ /* 0x000fe20000400000 */
[----:B----4-:R-:W-:Y:S01]  /*3790*/  @!P6 FMUL R81, R81, R81 ;  /* 0x000000515151e220 */ /* 0x010fe20000400000 */
[----:B------:R-:W-:-:S02]  /*37a0*/  FSETP.GEU.AND P6, PT, R89, -126, PT ;  /* 0xc2fc00005900780b */ /* 0x000fc40003fce000 */
[----:B------:R-:W2:Y:S01]  /*37b0*/  MUFU.EX2 R13, R88 ;  /* 0x00000058000d7308 */ /* 0x000ea20000000800 */
[----:B---3--:R-:W-:Y:S01]  /*37c0*/  FMNMX R8, R8, R23, !PT ;  /* 0x0000001708087209 */ /* 0x008fe20007800000 */
[----:B------:R-:W-:-:S06]  /*37d0*/  @!P4 FMUL R93, R93, 0.5 ;  /* 0x3f0000005d5dc820 */ /* 0x000fcc0000400000 */
[----:B------:R-:W3:Y:S01]  /*37e0*/  MUFU.EX2 R18, R93 ;  /* 0x0000005d00127308 */ /* 0x000ee20000000800 */
[----:B-1----:R-:W-:Y:S01]  /*37f0*/  @!P3 FMUL R21, R21, R21 ;  /* 0x000000151515b220 */ /* 0x002fe20000400000 */
[----:B------:R-:W-:Y:S01]  /*3800*/  FSETP.GEU.AND P3, PT, R100, -126, PT ;  /* 0xc2fc00006400780b */ /* 0x000fe20003f6e000 */
[----:B------:R-:W-:-:S05]  /*3810*/  @!P6 FMUL R89, R89, 0.5 ;  /* 0x3f0000005959e820 */ /* 0x000fca0000400000 */
[----:B------:R-:W1:Y:S01]  /*3820*/  MUFU.EX2 R16, R89 ;  /* 0x0000005900107308 */ /* 0x000e620000000800 */
[----:B--2---:R-:W-:Y:S01]  /*3830*/  @!P5 FMUL R13, R13, R13 ;  /* 0x0000000d0d0dd220 */ /* 0x004fe20000400000 */
[----:B------:R-:W-:-:S03]  /*3840*/  FSETP.GEU.AND P5, PT, R96, -126, PT ;  /* 0xc2fc00006000780b */ /* 0x000fc60003fae000 */
[----:B------:R-:W-:Y:S01]  /*3850*/  FADD R17, R72, R13 ;  /* 0x0000000d48117221 */ /* 0x000fe20000000000 */
[----:B------:R-:W-:Y:S01]  /*3860*/  F2FP.SATFINITE.E4M3.F32.PACK_AB_MERGE_C R13, RZ, R13, RZ ;  /* 0x0000000dff0d723e */ /* 0x000fe200048070ff */
[----:B------:R-:W-:Y:S01]  /*3870*/  @!P3 FMUL R100, R100, 0.5 ;  /* 0x3f0000006464b820 */ /* 0x000fe20000400000 */
[----:B------:R-:W-:Y:S01]  /*3880*/  F2FP.SATFINITE.E4M3.F32.PACK_AB_MERGE_C R72, RZ, R72, RZ ;  /* 0x00000048ff48723e */ /* 0x000fe200048070ff */
[----:B---3--:R-:W-:Y:S01]  /*3890*/  @!P4 FMUL R18, R18, R18 ;  /* 0x000000121212c220 */ /* 0x008fe20000400000 */
[C---:B------:R-:W-:Y:S01]  /*38a0*/  FSETP.NEU.AND P4, PT, R8.reuse, -INF , PT ;  /* 0xff8000000800780b */ /* 0x040fe20003f8d000 */
[----:B------:R-:W2:Y:S01]  /*38b0*/  MUFU.EX2 R23, R100 ;  /* 0x0000006400177308 */ /* 0x000ea20000000800 */
[----:B------:R-:W-:Y:S02]  /*38c0*/  LOP3.LUT R13, R13, 0xff, RZ, 0xc0, !PT ;  /* 0x000000ff0d0d7812 */ /* 0x000fe400078ec0ff */
[----:B------:R-:W-:Y:S01]  /*38d0*/  FSEL R88, R8, RZ, P4 ;  /* 0x000000ff08587208 */ /* 0x000fe20002000000 */
[----:B------:R-:W-:Y:S01]  /*38e0*/  @!P5 FMUL R96, R96, 0.5 ;  /* 0x3f0000006060d820 */ /* 0x000fe20000400000 */
[----:B------:R-:W-:Y:S01]  /*38f0*/  FSETP.GEU.AND P4, PT, R101, -126, PT ;  /* 0xc2fc00006500780b */ /* 0x000fe20003f8e000 */
[----:B-1----:R-:W-:Y:S01]  /*3900*/  @!P6 FMUL R16, R16, R16 ;  /* 0x000000101010e220 */ /* 0x002fe20000400000 */
[----:B------:R-:W-:Y:S01]  /*3910*/  FSETP.GEU.AND P6, PT, R97, -126, PT ;  /* 0xc2fc00006100780b */ /* 0x000fe20003fce000 */
[C---:B------:R-:W-:Y:S01]  /*3920*/  FMUL R89, R88.reuse, UR21 ;  /* 0x0000001558597c20 */ /* 0x040fe20008400000 */
[----:B------:R-:W1:Y:S01]  /*3930*/  MUFU.EX2 R15, R96 ;  /* 0x00000060000f7308 */ /* 0x000e620000000800 */
[----:B------:R-:W-:-:S01]  /*3940*/  FADD R88, -R88, R19 ;  /* 0x0000001358587221 */ /* 0x000fc20000000100 */
[----:B------:R-:W-:Y:S01]  /*3950*/  FADD R19, R73, R16 ;  /* 0x0000001049137221 */ /* 0x000fe20000000000 */
[----:B------:R-:W-:-:S01]  /*3960*/  FFMA R78, R78, UR21, -R89 ;  /* 0x000000154e4e7c23 */ /* 0x000fc20008000859 */
[--C-:B------:R-:W-:Y:S01]  /*3970*/  FFMA R74, R74, UR21, -R89.reuse ;  /* 0x000000154a4a7c23 */ /* 0x100fe20008000859 */
[----:B------:R-:W-:-:S01]  /*3980*/  FFMA R79, R79, UR21, -R89 ;  /* 0x000000154f4f7c23 */ /* 0x000fc20008000859 */
[--C-:B------:R-:W-:Y:S01]  /*3990*/  FFMA R75, R75, UR21, -R89.reuse ;  /* 0x000000154b4b7c23 */ /* 0x100fe20008000859 */
[----:B------:R-:W-:-:S01]  /*39a0*/  FFMA R86, R86, UR21, -R89 ;  /* 0x0000001556567c23 */ /* 0x000fc20008000859 */
[----:B--2---:R-:W-:Y:S01]  /*39b0*/  @!P3 FMUL R23, R23, R23 ;  /* 0x000000171717b220 */ /* 0x004fe20000400000 */
[----:B------:R-:W-:Y:S01]  /*39c0*/  FSETP.GEU.AND P3, PT, R78, -126, PT ;  /* 0xc2fc00004e00780b */ /* 0x000fe20003f6e000 */
[----:B------:R-:W-:Y:S01]  /*39d0*/  @!P4 FMUL R101, R101, 0.5 ;  /* 0x3f0000006565c820 */ /* 0x000fe20000400000 */
[----:B------:R-:W-:Y:S01]  /*39e0*/  @!P6 FMUL R97, R97, 0.5 ;  /* 0x3f0000006161e820 */ /* 0x000fe20000400000 */
[--C-:B------:R-:W-:Y:S01]  /*39f0*/  FFMA R82, R82, UR21, -R89.reuse ;  /* 0x0000001552527c23 */ /* 0x100fe20008000859 */
[----:B------:R-:W-:-:S01]  /*3a00*/  FFMA R99, R99, UR21, -R89 ;  /* 0x0000001563637c23 */ /* 0x000fc20008000859 */
[----:B------:R-:W2:Y:S01]  /*3a10*/  MUFU.EX2 R22, R101 ;  /* 0x0000006500167308 */ /* 0x000ea20000000800 */
[----:B------:R-:W-:-:S01]  /*3a20*/  FFMA R103, R103, UR21, -R89 ;  /* 0x0000001567677c23 */ /* 0x000fc20008000859 */
[----:B------:R-:W-:Y:S01]  /*3a30*/  F2FP.SATFINITE.E4M3.F32.PACK_AB_MERGE_C R16, RZ, R16, RZ ;  /* 0x00000010ff10723e */ /* 0x000fe200048070ff */
[----:B-1----:R-:W-:Y:S01]  /*3a40*/  @!P5 FMUL R15, R15, R15 ;  /* 0x0000000f0f0fd220 */ /* 0x002fe20000400000 */
[----:B------:R-:W-:Y:S01]  /*3a50*/  FSETP.GEU.AND P5, PT, R74, -126, PT ;  /* 0xc2fc00004a00780b */ /* 0x000fe20003fae000 */
[----:B------:R-:W-:Y:S01]  /*3a60*/  FMUL R88, R88, UR21 ;  /* 0x0000001558587c20 */ /* 0x000fe20008400000 */
[----:B------:R-:W-:-:S02]  /*3a70*/  F2FP.SATFINITE.E4M3.F32.PACK_AB_MERGE_C R73, RZ, R73, RZ ;  /* 0x00000049ff49723e */ /* 0x000fc400048070ff */
[----:B------:R-:W1:Y:S01]  /*3a80*/  MUFU.EX2 R20, R97 ;  /* 0x0000006100147308 */ /* 0x000e620000000800 */
[----:B------:R-:W-:Y:S01]  /*3a90*/  @!P3 FMUL R78, R78, 0.5 ;  /* 0x3f0000004e4eb820 */ /* 0x000fe20000400000 */
[----:B------:R-:W-:Y:S02]  /*3aa0*/  LOP3.LUT R16, R16, 0xffff, RZ, 0xc0, !PT ;  /* 0x0000ffff10107812 */ /* 0x000fe400078ec0ff */
[----:B------:R-:W-:Y:S02]  /*3ab0*/  LOP3.LUT R72, R72, 0xff, RZ, 0xc0, !PT ;  /* 0x000000ff48487812 */ /* 0x000fe400078ec0ff */
[----:B------:R-:W-:Y:S02]  /*3ac0*/  LOP3.LUT R73, R73, 0xffff, RZ, 0xc0, !PT ;  /* 0x0000ffff49497812 */ /* 0x000fe400078ec0ff */
[----:B------:R3:W4:Y:S01]  /*3ad0*/  MUFU.EX2 R96, R78 ;  /* 0x0000004e00607308 */ /* 0x0007220000000800 */
[----:B------:R-:W-:Y:S01]  /*3ae0*/  @!P5 FMUL R74, R74, 0.5 ;  /* 0x3f0000004a4ad820 */ /* 0x000fe20000400000 */
[----:B--2---:R-:W-:Y:S01]  /*3af0*/  @!P4 FMUL R22, R22, R22 ;  /* 0x000000161616c220 */ /* 0x004fe20000400000 */
[----:B------:R-:W-:-:S02]  /*3b00*/  FSETP.GEU.AND P4, PT, R79, -126, PT ;  /* 0xc2fc00004f00780b */ /* 0x000fc40003f8e000 */
[----:B------:R-:W-:Y:S02]  /*3b10*/  PRMT R16, R16, 0x7604, R13 ;  /* 0x0000760410107816 */ /* 0x000fe4000000000d */
[----:B------:R-:W-:Y:S01]  /*3b20*/  PRMT R72, R73, 0x7604, R72 ;  /* 0x0000760449487816 */ /* 0x000fe20000000048 */
[----:B------:R2:W5:Y:S01]  /*3b30*/  MUFU.EX2 R92, R74 ;  /* 0x0000004a005c7308 */ /* 0x0005620000000800 */
[----:B-1----:R-:W-:Y:S01]  /*3b40*/  @!P6 FMUL R20, R20, R20 ;  /* 0x000000141414e220 */ /* 0x002fe20000400000 */
[----:B------:R-:W-:Y:S01]  /*3b50*/  FSETP.GEU.AND P6, PT, R75, -126, PT ;  /* 0xc2fc00004b00780b */ /* 0x000fe20003fce000 */
[----:B---3--:R-:W-:-:S05]  /*3b60*/  FFMA R78, R90, UR21, -R89 ;  /* 0x000000155a4e7c23 */ /* 0x008fca0008000859 */
[----:B------:R-:W-:Y:S01]  /*3b70*/  @!P4 FMUL R79, R79, 0.5 ;  /* 0x3f0000004f4fc820 */ /* 0x000fe20000400000 */
[----:B----4-:R-:W-:Y:S01]  /*3b80*/  @!P3 FMUL R96, R96, R96 ;  /* 0x000000606060b220 */ /* 0x010fe20000400000 */
[----:B------:R-:W-:Y:S01]  /*3b90*/  FSETP.GEU.AND P3, PT, R86, -126, PT ;  /* 0xc2fc00005600780b */ /* 0x000fe20003f6e000 */
[----:B--2---:R-:W-:-:S01]  /*3ba0*/  FFMA R74, R83, UR21, -R89 ;  /* 0x00000015534a7c23 */ /* 0x004fc20008000859 */
[----:B------:R1:W2:Y:S03]  /*3bb0*/  MUFU.EX2 R97, R79 ;  /* 0x0000004f00617308 */ /* 0x0002a60000000800 */
[----:B------:R-:W-:Y:S01]  /*3bc0*/  @!P6 FMUL R75, R75, 0.5 ;  /* 0x3f0000004b4be820 */ /* 0x000fe20000400000 */
[----:B-----5:R-:W-:Y:S01]  /*3bd0*/  @!P5 FMUL R92, R92, R92 ;  /* 0x0000005c5c5cd220 */ /* 0x020fe20000400000 */
[----:B------:R-:W-:-:S03]  /*3be0*/  FSETP.GEU.AND P5, PT, R82, -126, PT ;  /* 0xc2fc00005200780b */ /* 0x000fc60003fae000 */
[----:B------:R3:W4:Y:S01]  /*3bf0*/  MUFU.EX2 R93, R75 ;  /* 0x0000004b005d7308 */ /* 0x0007220000000800 */
[----:B-1----:R-:W-:-:S02]  /*3c00*/  FFMA R79, R91, UR21, -R89 ;  /* 0x000000155b4f7c23 */ /* 0x002fc40008000859 */
[----:B------:R-:W-:-:S05]  /*3c10*/  @!P3 FMUL R86, R86, 0.5 ;  /* 0x3f0000005656b820 */ /* 0x000fca0000400000 */
[----:B------:R1:W5:Y:S01]  /*3c20*/  MUFU.EX2 R100, R86 ;  /* 0x0000005600647308 */ /* 0x0003620000000800 */
[----:B---3--:R-:W-:-:S01]  /*3c30*/  FFMA R75, R87, UR21, -R89 ;  /* 0x00000015574b7c23 */ /* 0x008fc20008000859 */
[----:B--2---:R-:W-:Y:S01]  /*3c40*/  @!P4 FMUL R97, R97, R97 ;  /* 0x000000616161c220 */ /* 0x004fe20000400000 */
[----:B------:R-:W-:-:S03]  /*3c50*/  @!P5 FMUL R82, R82, 0.5 ;  /* 0x3f0000005252d820 */ /* 0x000fc60000400000 */
[----:B------:R-:W-:Y:S02]  /*3c60*/  FSETP.GEU.AND P4, PT, R75, -126, PT ;  /* 0xc2fc00004b00780b */ /* 0x000fe40003f8e000 */
[----:B------:R2:W3:Y:S01]  /*3c70*/  MUFU.EX2 R83, R82 ;  /* 0x0000005200537308 */ /* 0x0004e20000000800 */
[----:B----4-:R-:W-:Y:S01]  /*3c80*/  @!P6 FMUL R93, R93, R93 ;  /* 0x0000005d5d5de220 */ /* 0x010fe20000400000 */
[----:B------:R-:W-:Y:S01]  /*3c90*/  FSETP.GEU.AND P6, PT, R74, -126, PT ;  /* 0xc2fc00004a00780b */ /* 0x000fe20003fce000 */
[----:B-1----:R-:W-:-:S01]  /*3ca0*/  FFMA R86, R102, UR21, -R89 ;  /* 0x0000001566567c23 */ /* 0x002fc20008000859 */
[----:B--2---:R-:W-:Y:S01]  /*3cb0*/  FFMA R82, R94, UR21, -R89 ;  /* 0x000000155e527c23 */ /* 0x004fe20008000859 */
[----:B-----5:R-:W-:-:S06]  /*3cc0*/  @!P3 FMUL R100, R100, R100 ;  /* 0x000000646464b220 */ /* 0x020fcc0000400000 */
[----:B------:R-:W-:Y:S01]  /*3cd0*/  @!P4 FMUL R75, R75, 0.5 ;  /* 0x3f0000004b4bc820 */ /* 0x000fe20000400000 */
[----:B------:R-:W-:-:S03]  /*3ce0*/  FSETP.GEU.AND P3, PT, R82, -126, PT ;  /* 0xc2fc00005200780b */ /* 0x000fc60003f6e000 */
[----:B------:R-:W-:Y:S01]  /*3cf0*/  @!P6 FMUL R74, R74, 0.5 ;  /* 0x3f0000004a4ae820 */ /* 0x000fe20000400000 */
[----:B------:R1:W2:Y:S01]  /*3d00*/  MUFU.EX2 R90, R75 ;  /* 0x0000004b005a7308 */ /* 0x0002a20000000800 */
[----:B---3--:R-:W-:Y:S01]  /*3d10*/  @!P5 FMUL R83, R83, R83 ;  /* 0x000000535353d220 */ /* 0x008fe20000400000 */
[----:B------:R-:W-:-:S06]  /*3d20*/  FSETP.GEU.AND P5, PT, R78, -126, PT ;  /* 0xc2fc00004e00780b */ /* 0x000fcc0003fae000 */
[----:B------:R3:W4:Y:S01]  /*3d30*/  MUFU.EX2 R87, R74 ;  /* 0x0000004a00577308 */ /* 0x0007220000000800 */
[----:B-1----:R-:W-:-:S01]  /*3d40*/  FFMA R75, R98, UR21, -R89 ;  /* 0x00000015624b7c23 */ /* 0x002fc20008000859 */
[----:B------:R-:W-:-:S05]  /*3d50*/  @!P3 FMUL R82, R82, 0.5 ;  /* 0x3f0000005252b820 */ /* 0x000fca0000400000 */
[----:B------:R-:W-:Y:S01]  /*3d60*/  @!P5 FMUL R78, R78, 0.5 ;  /* 0x3f0000004e4ed820 */ /* 0x000fe20000400000 */
[----:B---3--:R-:W-:-:S01]  /*3d70*/  FFMA R74, R95, UR21, -R89 ;  /* 0x000000155f4a7c23 */ /* 0x008fc20008000859 */
[----:B--2---:R-:W-:Y:S01]  /*3d80*/  @!P4 FMUL R90, R90, R90 ;  /* 0x0000005a5a5ac220 */ /* 0x004fe20000400000 */
[----:B------:R1:W2:Y:S03]  /*3d90*/  MUFU.EX2 R95, R82 ;  /* 0x00000052005f7308 */ /* 0x0002a60000000800 */
[----:B------:R-:W-:Y:S01]  /*3da0*/  FSETP.GEU.AND P4, PT, R74, -126, PT ;  /* 0xc2fc00004a00780b */ /* 0x000fe20003f8e000 */
[----:B----4-:R-:W-:Y:S01]  /*3db0*/  @!P6 FMUL R87, R87, R87 ;  /* 0x000000575757e220 */ /* 0x010fe20000400000 */
[----:B------:R-:W-:-:S03]  /*3dc0*/  FSETP.GEU.AND P6, PT, R79, -126, PT ;  /* 0xc2fc00004f00780b */ /* 0x000fc60003fce000 */
[----:B------:R3:W4:Y:S01]  /*3dd0*/  MUFU.EX2 R91, R78 ;  /* 0x0000004e005b7308 */ /* 0x0007220000000800 */
[----:B-1----:R-:W-:-:S01]  /*3de0*/  FADD R82, R81, R20 ;  /* 0x0000001451527221 */ /* 0x002fc20000000000 */
[----:B------:R-:W-:Y:S02]  /*3df0*/  F2FP.SATFINITE.E4M3.F32.PACK_AB_MERGE_C R20, RZ, R20, RZ ;  /* 0x00000014ff14723e */ /* 0x000fe400048070ff */
[----:B------:R-:W-:Y:S01]  /*3e00*/  F2FP.SATFINITE.E4M3.F32.PACK_AB_MERGE_C R81, RZ, R81, RZ ;  /* 0x00000051ff51723e */ /* 0x000fe200048070ff */
[----:B------:R-:W-:Y:S01]  /*3e10*/  FADD R19, R19, R82 ;  /* 0x0000005213137221 */ /* 0x000fe20000000000 */
[----:B------:R-:W-:Y:S02]  /*3e20*/  LOP3.LUT R20, R20, 0xffff, RZ, 0xc0, !PT ;  /* 0x0000ffff14147812 */ /* 0x000fe400078ec0ff */
[----:B------:R-:W-:Y:S01]  /*3e30*/  @!P4 FMUL R74, R74, 0.5 ;  /* 0x3f0000004a4ac820 */ /* 0x000fe20000400000 */
[----:B--2---:R-:W-:Y:S01]  /*3e40*/  @!P3 FMUL R95, R95, R95 ;  /* 0x0000005f5f5fb220 */ /* 0x004fe20000400000 */
[----:B------:R-:W-:Y:S01]  /*3e50*/  FSETP.GEU.AND P3, PT, R86, -126, PT ;  /* 0xc2fc00005600780b */ /* 0x000fe20003f6e000 */
[----:B---3--:R-:W-:-:S01]  /*3e60*/  FADD R78, R80, R15 ;  /* 0x0000000f504e7221 */ /* 0x008fc20000000000 */
[----:B------:R-:W-:Y:S01]  /*3e70*/  @!P6 FMUL R79, R79, 0.5 ;  /* 0x3f0000004f4fe820 */ /* 0x000fe20000400000 */
[----:B------:R1:W2:Y:S01]  /*3e80*/  MUFU.EX2 R98, R74 ;  /* 0x0000004a00627308 */ /* 0x0002a20000000800 */
[----:B------:R-:W-:Y:S01]  /*3e90*/  F2FP.SATFINITE.E4M3.F32.PACK_AB_MERGE_C R15, RZ, R15, RZ ;  /* 0x0000000fff0f723e */ /* 0x000fe200048070ff */
[----:B------:R-:W-:Y:S01]  /*3ea0*/  FADD R17, R17, R78 ;  /* 0x0000004e11117221 */ /* 0x000fe20000000000 */
[----:B------:R-:W-:Y:S01]  /*3eb0*/  F2FP.SATFINITE.E4M3.F32.PACK_AB_MERGE_C R80, RZ, R80, RZ ;  /* 0x00000050ff50723e */ /* 0x000fe200048070ff */
[----:B----4-:R-:W-:Y:S01]  /*3ec0*/  @!P5 FMUL R91, R91, R91 ;  /* 0x0000005b5b5bd220 */ /* 0x010fe20000400000 */
[----:B------:R-:W-:-:S02]  /*3ed0*/  FSETP.GEU.AND P5, PT, R75, -126, PT ;  /* 0xc2fc00004b00780b */ /* 0x000fc40003fae000 */
[----:B------:R-:W-:Y:S01]  /*3ee0*/  LOP3.LUT R15, R15, 0xff, RZ, 0xc0, !PT ;  /* 0x000000ff0f0f7812 */ /* 0x000fe200078ec0ff */
[----:B------:R3:W4:Y:S01]  /*3ef0*/  MUFU.EX2 R94, R79 ;  /* 0x0000004f005e7308 */ /* 0x0007220000000800 */
[----:B-1----:R-:W-:-:S01]  /*3f00*/  FADD R74, R76, R21 ;  /* 0x000000154c4a7221 */ /* 0x002fc20000000000 */
[----:B------:R-:W-:Y:S01]  /*3f10*/  @!P3 FMUL R86, R86, 0.5 ;  /* 0x3f0000005656b820 */ /* 0x000fe20000400000 */
[----:B------:R-:W-:Y:S02]  /*3f20*/  F2FP.SATFINITE.E4M3.F32.PACK_AB_MERGE_C R21, RZ, R21, RZ ;  /* 0x00000015ff15723e */ /* 0x000fe400048070ff */
[----:B------:R-:W-:Y:S02]  /*3f30*/  F2FP.SATFINITE.E4M3.F32.PACK_AB_MERGE_C R76, RZ, R76, RZ ;  /* 0x0000004cff4c723e */ /* 0x000fe400048070ff */
[----:B------:R-:W-:Y:S01]  /*3f40*/  LOP3.LUT R21, R21, 0xff, RZ, 0xc0, !PT ;  /* 0x000000ff15157812 */ /* 0x000fe200078ec0ff */
[----:B------:R1:W5:Y:S01]  /*3f50*/  MUFU.EX2 R89, R86 ;  /* 0x0000005600597308 */ /* 0x0003620000000800 */
[----:B--2---:R-:W-:Y:S01]  /*3f60*/  @!P4 FMUL R98, R98, R98 ;  /* 0x000000626262c220 */ /* 0x004fe20000400000 */
[----:B------:R-:W-:Y:S01]  /*3f70*/  FSETP.GEU.AND P4, PT, R103, -126, PT ;  /* 0xc2fc00006700780b */ /* 0x000fe20003f8e000 */
[----:B------:R-:W-:Y:S01]  /*3f80*/  @!P5 FMUL R75, R75, 0.5 ;  /* 0x3f0000004b4bd820 */ /* 0x000fe20000400000 */
[----:B---3--:R-:W-:Y:S01]  /*3f90*/  FADD R79, R84, R23 ;  /* 0x00000017544f7221 */ /* 0x008fe20000000000 */
[----:B------:R-:W-:Y:S01]  /*3fa0*/  F2FP.SATFINITE.E4M3.F32.PACK_AB_MERGE_C R23, RZ, R23, RZ ;  /* 0x00000017ff17723e */ /* 0x000fe200048070ff */
[----:B------:R-:W-:Y:S01]  /*3fb0*/  FADD R82, R97, R98 ;  /* 0x0000006261527221 */ /* 0x000fe20000000000 */
[----:B------:R-:W-:Y:S01]  /*3fc0*/  F2FP.SATFINITE.E4M3.F32.PACK_AB_MERGE_C R97, RZ, R97, RZ ;  /* 0x00000061ff61723e */ /* 0x000fe200048070ff */
[----:B------:R2:W3:Y:S01]  /*3fd0*/  MUFU.EX2 R102, R75 ;  /* 0x0000004b00667308 */ /* 0x0004e20000000800 */
[----:B----4-:R-:W-:Y:S01]  /*3fe0*/  @!P6 FMUL R94, R94, R94 ;  /* 0x0000005e5e5ee220 */ /* 0x010fe20000400000 */
[----:B------:R-:W-:Y:S01]  /*3ff0*/  FSETP.GEU.AND P6, PT, R99, -126, PT ;  /* 0xc2fc00006300780b */ /* 0x000fe20003fce000 */
[----:B-1----:R-:W-:-:S01]  /*4000*/  FADD R86, R85, R22 ;  /* 0x0000001655567221 */ /* 0x002fc20000000000 */
[----:B------:R-:W-:Y:S01]  /*4010*/  FADD R74, R74, R79 ;  /* 0x0000004f4a4a7221 */ /* 0x000fe20000000000 */
[----:B------:R-:W-:Y:S01]  /*4020*/  F2FP.SATFINITE.E4M3.F32.PACK_AB_MERGE_C R22, RZ, R22, RZ ;  /* 0x00000016ff16723e */ /* 0x000fe200048070ff */
[----:B------:R-:W-:Y:S01]  /*4030*/  FADD R79, R96, R95 ;  /* 0x0000005f604f7221 */ /* 0x000fe20000000000 */
[----:B------:R-:W-:Y:S01]  /*4040*/  @!P4 FMUL R103, R103, 0.5 ;  /* 0x3f0000006767c820 */ /* 0x000fe20000400000 */
[----:B------:R-:W-:Y:S01]  /*4050*/  F2FP.SATFINITE.E4M3.F32.PACK_AB_MERGE_C R95, RZ, R95, RZ ;  /* 0x0000005fff5f723e */ /* 0x000fe200048070ff */
[----:B-----5:R-:W-:Y:S01]  /*4060*/  @!P3 FMUL R89, R89, R89 ;  /* 0x000000595959b220 */ /* 0x020fe20000400000 */
[----:B------:R-:W-:Y:S01]  /*4070*/  FSETP.GEU.AND P3, PT, R14, -126, PT ;  /* 0xc2fc00000e00780b */ /* 0x000fe20003f6e000 */
[----:B--2---:R-:W-:-:S01]  /*4080*/  FADD R75, R77, R18 ;  /* 0x000000124d4b7221 */ /* 0x004fc20000000000 */
[----:B------:R-:W-:Y:S01]  /*4090*/  F2FP.SATFINITE.E4M3.F32.PACK_AB_MERGE_C R18, RZ, R18, RZ ;  /* 0x00000012ff12723e */ /* 0x000fe200048070ff */
[----:B------:R-:W1:Y:S01]  /*40a0*/  MUFU.EX2 R103, R103 ;  /* 0x0000006700677308 */ /* 0x000e620000000800 */
[----:B------:R-:W-:Y:S01]  /*40b0*/  F2FP.SATFINITE.E4M3.F32.PACK_AB_MERGE_C R77, RZ, R77, RZ ;  /* 0x0000004dff4d723e */ /* 0x000fe200048070ff */
[----:B------:R-:W-:Y:S01]  /*40c0*/  @!P6 FMUL R99, R99, 0.5 ;  /* 0x3f0000006363e820 */ /* 0x000fe20000400000 */
[----:B------:R-:W-:-:S01]  /*40d0*/  FADD R86, R75, R86 ;  /* 0x000000564b567221 */ /* 0x000fc20000000000 */
[----:B---3--:R-:W-:Y:S01]  /*40e0*/  @!P5 FMUL R102, R102, R102 ;  /* 0x000000666666d220 */ /* 0x008fe20000400000 */
[----:B------:R-:W-:-:S01]  /*40f0*/  FADD R75, R92, R91 ;  /* 0x0000005b5c4b7221 */ /* 0x000fc20000000000 */
[----:B------:R-:W-:Y:S01]  /*4100*/  F2FP.SATFINITE.E4M3.F32.PACK_AB_MERGE_C R91, RZ, R91, RZ ;  /* 0x0000005bff5b723e */ /* 0x000fe200048070ff */
[----:B------:R-:W-:-:S01]  /*4110*/  FADD R108, R100, R89 ;  /* 0x00000059646c7221 */ /* 0x000fc20000000000 */
[----:B------:R-:W2:Y:S01]  /*4120*/  MUFU.EX2 R104, R99 ;  /* 0x0000006300687308 */ /* 0x000ea20000000800 */
[----:B------:R-:W-:-:S01]  /*4130*/  FADD R106, R83, R102 ;  /* 0x00000066536a7221 */ /* 0x000fc20000000000 */
[----:B------:R-:W-:Y:S01]  /*4140*/  @!P3 FMUL R14, R14, 0.5 ;  /* 0x3f0000000e0eb820 */ /* 0x000fe20000400000 */
[----:B------:R-:W-:-:S01]  /*4150*/  FADD R78, R93, R94 ;  /* 0x0000005e5d4e7221 */ /* 0x000fc20000000000 */
[----:B------:R-:W-:Y:S01]  /*4160*/  FADD R17, R17, R74 ;  /* 0x0000004a11117221 */ /* 0x000fe20000000000 */
[----:B------:R-:W-:-:S01]  /*4170*/  FADD R86, R19, R86 ;  /* 0x0000005613567221 */ /* 0x000fc20000000000 */
[----:B------:R-:W-:Y:S01]  /*4180*/  LOP3.LUT R18, R18, 0xffff, RZ, 0xc0, !PT ;  /* 0x0000ffff12127812 */ /* 0x000fe200078ec0ff */
[----:B------:R-:W-:Y:S01]  /*4190*/  IMAD.U32 R91, R91, 0x10000, RZ ;  /* 0x000100005b5b7824 */ /* 0x000fe200078e00ff */
[----:B------:R-:W3:Y:S01]  /*41a0*/  MUFU.EX2 R14, R14 ;  /* 0x0000000e000e7308 */ /* 0x000ee20000000800 */
[----:B-1----:R-:W-:Y:S01]  /*41b0*/  @!P4 FMUL R103, R103, R103 ;  /* 0x000000676767c220 */ /* 0x002fe20000400000 */
[----:B------:R-:W-:Y:S01]  /*41c0*/  LOP3.LUT R23, R23, 0xff, RZ, 0xc0, !PT ;  /* 0x000000ff17177812 */ /* 0x000fe200078ec0ff */
[----:B------:R-:W-:Y:S01]  /*41d0*/  IMAD.U32 R95, R95, 0x10000, RZ ;  /* 0x000100005f5f7824 */ /* 0x000fe200078e00ff */
[----:B------:R-:W-:Y:S01]  /*41e0*/  LOP3.LUT R22, R22, 0xffff, RZ, 0xc0, !PT ;  /* 0x0000ffff16167812 */ /* 0x000fe200078ec0ff */
[----:B------:R-:W-:-:S01]  /*41f0*/  FADD R101, R90, R103 ;  /* 0x000000675a657221 */ /* 0x000fc20000000000 */
[----:B------:R-:W-:Y:S01]  /*4200*/  F2FP.SATFINITE.E4M3.F32.PACK_AB_MERGE_C R92, RZ, R92, RZ ;  /* 0x0000005cff5c723e */ /* 0x000fe200048070ff */
[----:B------:R-:W-:-:S01]  /*4210*/  FADD R17, R17, R86 ;  /* 0x0000005611117221 */ /* 0x000fc20000000000 */
[----:B------:R-:W-:Y:S01]  /*4220*/  F2FP.SATFINITE.E4M3.F32.PACK_AB_MERGE_C R96, RZ, R96, RZ ;  /* 0x00000060ff60723e */ /* 0x000fe200048070ff */
[----:B--2---:R-:W-:Y:S01]  /*4230*/  @!P6 FMUL R104, R104, R104 ;  /* 0x000000686868e220 */ /* 0x004fe20000400000 */
[----:B------:R-:W-:Y:S01]  /*4240*/  F2FP.SATFINITE.E4M3.F32.PACK_AB_MERGE_C R102, RZ, R102, RZ ;  /* 0x00000066ff66723e */ /* 0x000fe200048070ff */
[----:B------:R-:W-:Y:S01]  /*4250*/  IMAD.U32 R13, R92, 0x10000, RZ ;  /* 0x000100005c0d7824 */ /* 0x000fe200078e00ff */
[----:B------:R-:W-:Y:S01]  /*4260*/  F2FP.SATFINITE.E4M3.F32.PACK_AB_MERGE_C R89, RZ, R89, RZ ;  /* 0x00000059ff59723e */ /* 0x000fe200048070ff */
[----:B------:R-:W-:-:S01]  /*4270*/  FADD R99, R87, R104 ;  /* 0x0000006857637221 */ /* 0x000fc20000000000 */
[----:B------:R-:W-:Y:S01]  /*4280*/  F2FP.SATFINITE.E4M3.F32.PACK_AB_MERGE_C R93, RZ, R93, RZ ;  /* 0x0000005dff5d723e */ /* 0x000fe200048070ff */
[----:B------:R-:W-:Y:S01]  /*4290*/  IMAD.U32 R19, R96, 0x10000, RZ ;  /* 0x0001000060137824 */ /* 0x000fe200078e00ff */
[----:B------:R-:W-:Y:S01]  /*42a0*/  F2FP.SATFINITE.E4M3.F32.PACK_AB_MERGE_C R104, RZ, R104, RZ ;  /* 0x00000068ff68723e */ /* 0x000fe200048070ff */
[----:B---3--:R-:W-:Y:S01]  /*42b0*/  @!P3 FMUL R14, R14, R14 ;  /* 0x0000000e0e0eb220 */ /* 0x008fe20000400000 */
[----:B------:R-:W-:Y:S01]  /*42c0*/  F2FP.SATFINITE.E4M3.F32.PACK_AB_MERGE_C R103, RZ, R103, RZ ;  /* 0x00000067ff67723e */ /* 0x000fe200048070ff */
[----:B------:R-:W-:Y:S01]  /*42d0*/  IMAD.U32 R89, R89, 0x10000, RZ ;  /* 0x0001000059597824 */ /* 0x000fe200078e00ff */
[----:B------:R-:W-:Y:S01]  /*42e0*/  LOP3.LUT R76, R76, 0xff, RZ, 0xc0, !PT ;  /* 0x000000ff4c4c7812 */ /* 0x000fe200078ec0ff */
[----:B------:R-:W-:-:S01]  /*42f0*/  FFMA R11, R14, R11, R17 ;  /* 0x0000000b0e0b7223 */ /* 0x000fc20000000011 */
[----:B------:R-:W-:Y:S01]  /*4300*/  LOP3.LUT R77, R77, 0xffff, RZ, 0xc0, !PT ;  /* 0x0000ffff4d4d7812 */ /* 0x000fe200078ec0ff */
[-C--:B------:R-:W-:Y:S01]  /*4310*/  FMUL R24, R24, R14.reuse ;  /* 0x0000000e18187220 */ /* 0x080fe20000400000 */
[----:B------:R-:W-:Y:S01]  /*4320*/  PRMT R18, R18, 0x7604, R21 ;  /* 0x0000760412127816 */ /* 0x000fe20000000015 */
[-C--:B------:R-:W-:Y:S01]  /*4330*/  FMUL R25, R25, R14.reuse ;  /* 0x0000000e19197220 */ /* 0x080fe20000400000 */
[----:B------:R-:W-:Y:S01]  /*4340*/  PRMT R22, R22, 0x7604, R23 ;  /* 0x0000760416167816 */ /* 0x000fe20000000017 */
[----:B------:R-:W-:Y:S01]  /*4350*/  IMAD.U32 R23, R102, 0x10000, RZ ;  /* 0x0001000066177824 */ /* 0x000fe200078e00ff */
[----:B------:R-:W-:Y:S01]  /*4360*/  LOP3.LUT R93, R93, 0xffff, RZ, 0xc0, !PT ;  /* 0x0000ffff5d5d7812 */ /* 0x000fe200078ec0ff */
[-C--:B------:R-:W-:Y:S01]  /*4370*/  FMUL R28, R28, R14.reuse ;  /* 0x0000000e1c1c7220 */ /* 0x080fe20000400000 */
[----:B------:R-:W-:Y:S01]  /*4380*/  LOP3.LUT R97, R97, 0xffff, RZ, 0xc0, !PT ;  /* 0x0000ffff61617812 */ /* 0x000fe200078ec0ff */
[-C--:B------:R-:W-:Y:S01]  /*4390*/  FMUL R29, R29, R14.reuse ;  /* 0x0000000e1d1d7220 */ /* 0x080fe20000400000 */
[----:B------:R-:W-:Y:S01]  /*43a0*/  LOP3.LUT R104, R104, 0xffff, RZ, 0xc0, !PT ;  /* 0x0000ffff68687812 */ /* 0x000fe200078ec0ff */
[-C--:B------:R-:W-:Y:S01]  /*43b0*/  FMUL R32, R32, R14.reuse ;  /* 0x0000000e20207220 */ /* 0x080fe20000400000 */
[----:B------:R-:W-:Y:S01]  /*43c0*/  LOP3.LUT R103, R103, 0xffff, RZ, 0xc0, !PT ;  /* 0x0000ffff67677812 */ /* 0x000fe200078ec0ff */
[----:B------:R-:W-:Y:S01]  /*43d0*/  FMUL R33, R33, R14 ;  /* 0x0000000e21217220 */ /* 0x000fe20000400000 */
[----:B------:R-:W-:Y:S01]  /*43e0*/  PRMT R76, R77, 0x7604, R76 ;  /* 0x000076044d4c7816 */ /* 0x000fe2000000004c */
[----:B------:R-:W-:Y:S01]  /*43f0*/  IMAD.SHL.U32 R17, R104, 0x1000000, RZ ;  /* 0x0100000068117824 */ /* 0x000fe200078e00ff */
[----:B------:R-:W-:Y:S01]  /*4400*/  F2FP.SATFINITE.E4M3.F32.PACK_AB_MERGE_C R84, RZ, R84, RZ ;  /* 0x00000054ff54723e */ /* 0x000fe200048070ff */
[----:B------:R-:W-:Y:S01]  /*4410*/  IMAD.SHL.U32 R103, R103, 0x1000000, RZ ;  /* 0x0100000067677824 */ /* 0x000fe200078e00ff */
[----:B------:R-:W-:Y:S01]  /*4420*/  F2FP.SATFINITE.E4M3.F32.PACK_AB_MERGE_C R85, RZ, R85, RZ ;  /* 0x00000055ff55723e */ /* 0x000fe200048070ff */
[-C--:B------:R-:W-:Y:S01]  /*4430*/  FMUL R36, R36, R14.reuse ;  /* 0x0000000e24247220 */ /* 0x080fe20000400000 */
[----:B------:R-:W-:Y:S01]  /*4440*/  PRMT R20, R20, 0x7604, R15 ;  /* 0x0000760414147816 */ /* 0x000fe2000000000f */
[-C--:B------:R-:W-:Y:S01]  /*4450*/  FMUL R37, R37, R14.reuse ;  /* 0x0000000e25257220 */ /* 0x080fe20000400000 */
[----:B------:R-:W-:Y:S01]  /*4460*/  F2FP.SATFINITE.E4M3.F32.PACK_AB_MERGE_C R83, RZ, R83, RZ ;  /* 0x00000053ff53723e */ /* 0x000fe200048070ff */
[----:B------:R-:W-:Y:S01]  /*4470*/  FMUL R40, R40, R14 ;  /* 0x0000000e28287220 */ /* 0x000fe20000400000 */
[----:B------:R-:W-:Y:S01]  /*4480*/  F2FP.SATFINITE.E4M3.F32.PACK_AB_MERGE_C R100, RZ, R100, RZ ;  /* 0x00000064ff64723e */ /* 0x000fe200048070ff */
[----:B------:R-:W-:Y:S01]  /*4490*/  FMUL R41, R41, R14 ;  /* 0x0000000e29297220 */ /* 0x000fe20000400000 */
[----:B------:R-:W-:Y:S01]  /*44a0*/  LOP3.LUT R91, R16, 0xff0000, R91, 0xf8, !PT ;  /* 0x00ff0000105b7812 */ /* 0x000fe200078ef85b */
[----:B------:R-:W-:Y:S01]  /*44b0*/  IMAD.SHL.U32 R16, R93, 0x1000000, RZ ;  /* 0x010000005d107824 */ /* 0x000fe200078e00ff */
[----:B------:R-:W-:Y:S01]  /*44c0*/  LOP3.LUT R95, R18, 0xff0000, R95, 0xf8, !PT ;  /* 0x00ff0000125f7812 */ /* 0x000fe200078ef85f */
[----:B------:R-:W-:Y:S01]  /*44d0*/  IMAD.SHL.U32 R18, R97, 0x1000000, RZ ;  /* 0x0100000061127824 */ /* 0x000fe200078e00ff */
[----:B------:R-:W-:Y:S01]  /*44e0*/  F2FP.SATFINITE.E4M3.F32.PACK_AB_MERGE_C R87, RZ, R87, RZ ;  /* 0x00000057ff57723e */ /* 0x000fe200048070ff */
[----:B------:R-:W-:Y:S01]  /*44f0*/  IMAD.U32 R83, R83, 0x10000, RZ ;  /* 0x0001000053537824 */ /* 0x000fe200078e00ff */
[----:B------:R-:W-:Y:S01]  /*4500*/  F2FP.SATFINITE.E4M3.F32.PACK_AB_MERGE_C R90, RZ, R90, RZ ;  /* 0x0000005aff5a723e */ /* 0x000fe200048070ff */
[----:B------:R-:W-:Y:S01]  /*4510*/  IMAD.U32 R21, R100, 0x10000, RZ ;  /* 0x0001000064157824 */ /* 0x000fe200078e00ff */
[----:B------:R-:W-:Y:S01]  /*4520*/  F2FP.SATFINITE.E4M3.F32.PACK_AB_MERGE_C R94, RZ, R94, RZ ;  /* 0x0000005eff5e723e */ /* 0x000fe200048070ff */
[----:B------:R-:W-:Y:S01]  /*4530*/  FMUL R44, R44, R14 ;  /* 0x0000000e2c2c7220 */ /* 0x000fe20000400000 */
[----:B------:R-:W-:Y:S01]  /*4540*/  F2FP.SATFINITE.E4M3.F32.PACK_AB_MERGE_C R98, RZ, R98, RZ ;  /* 0x00000062ff62723e */ /* 0x000fe200048070ff */
[-C--:B------:R-:W-:Y:S01]  /*4550*/  FMUL R45, R45, R14.reuse ;  /* 0x0000000e2d2d7220 */ /* 0x080fe20000400000 */
[----:B------:R-:W-:Y:S01]  /*4560*/  LOP3.LUT R80, R80, 0xff, RZ, 0xc0, !PT ;  /* 0x000000ff50507812 */ /* 0x000fe200078ec0ff */
[-C--:B------:R-:W-:Y:S01]  /*4570*/  FMUL R48, R48, R14.reuse ;  /* 0x0000000e30307220 */ /* 0x080fe20000400000 */
[----:B------:R-:W-:Y:S01]  /*4580*/  LOP3.LUT R81, R81, 0xffff, RZ, 0xc0, !PT ;  /* 0x0000ffff51517812 */ /* 0x000fe200078ec0ff */
[-C--:B------:R-:W-:Y:S01]  /*4590*/  FMUL R49, R49, R14.reuse ;  /* 0x0000000e31317220 */ /* 0x080fe20000400000 */
[----:B------:R-:W-:Y:S01]  /*45a0*/  LOP3.LUT R84, R84, 0xff, RZ, 0xc0, !PT ;  /* 0x000000ff54547812 */ /* 0x000fe200078ec0ff */
[-C--:B------:R-:W-:Y:S01]  /*45b0*/  FMUL R52, R52, R14.reuse ;  /* 0x0000000e34347220 */ /* 0x080fe20000400000 */
[----:B------:R-:W-:Y:S01]  /*45c0*/  LOP3.LUT R85, R85, 0xffff, RZ, 0xc0, !PT ;  /* 0x0000ffff55557812 */ /* 0x000fe200078ec0ff */
[-C--:B------:R-:W-:Y:S01]  /*45d0*/  FMUL R53, R53, R14.reuse ;  /* 0x0000000e35357220 */ /* 0x080fe20000400000 */
[----:B------:R-:W-:Y:S01]  /*45e0*/  LOP3.LUT R13, R72, 0xff0000, R13, 0xf8, !PT ;  /* 0x00ff0000480d7812 */ /* 0x000fe200078ef80d */
[-C--:B------:R-:W-:Y:S01]  /*45f0*/  FMUL R56, R56, R14.reuse ;  /* 0x0000000e38387220 */ /* 0x080fe20000400000 */
[----:B------:R-:W-:Y:S01]  /*4600*/  LOP3.LUT R19, R76, 0xff0000, R19, 0xf8, !PT ;  /* 0x00ff00004c137812 */ /* 0x000fe200078ef813 */
[-C--:B------:R-:W-:Y:S01]  /*4610*/  FMUL R57, R57, R14.reuse ;  /* 0x0000000e39397220 */ /* 0x080fe20000400000 */
[----:B------:R-:W-:Y:S01]  /*4620*/  LOP3.LUT R20, R20, 0xff0000, R23, 0xf8, !PT ;  /* 0x00ff000014147812 */ /* 0x000fe200078ef817 */
[-C--:B------:R-:W-:Y:S01]  /*4630*/  FMUL R60, R60, R14.reuse ;  /* 0x0000000e3c3c7220 */ /* 0x080fe20000400000 */
[----:B------:R-:W-:Y:S01]  /*4640*/  LOP3.LUT R22, R22, 0xff0000, R89, 0xf8, !PT ;  /* 0x00ff000016167812 */ /* 0x000fe200078ef859 */
[-C--:B------:R-:W-:Y:S01]  /*4650*/  FMUL R61, R61, R14.reuse ;  /* 0x0000000e3d3d7220 */ /* 0x080fe20000400000 */
[----:B------:R-:W-:Y:S01]  /*4660*/  LOP3.LUT R87, R87, 0xffff, RZ, 0xc0, !PT ;  /* 0x0000ffff57577812 */ /* 0x000fe200078ec0ff */
[-C--:B------:R-:W-:Y:S01]  /*4670*/  FMUL R64, R64, R14.reuse ;  /* 0x0000000e40407220 */ /* 0x080fe20000400000 */
[----:B------:R-:W-:Y:S01]  /*4680*/  LOP3.LUT R90, R90, 0xffff, RZ, 0xc0, !PT ;  /* 0x0000ffff5a5a7812 */ /* 0x000fe200078ec0ff */
[----:B------:R-:W-:Y:S01]  /*4690*/  FMUL R65, R65, R14 ;  /* 0x0000000e41417220 */ /* 0x000fe20000400000 */
[----:B------:R-:W-:Y:S01]  /*46a0*/  LOP3.LUT R94, R94, 0xffff, RZ, 0xc0, !PT ;  /* 0x0000ffff5e5e7812 */ /* 0x000fe200078ec0ff */
[----:B------:R-:W-:Y:S01]  /*46b0*/  IMAD.SHL.U32 R87, R87, 0x1000000, RZ ;  /* 0x0100000057577824 */ /* 0x000fe200078e00ff */
[----:B------:R-:W-:Y:S01]  /*46c0*/  LOP3.LUT R98, R98, 0xffff, RZ, 0xc0, !PT ;  /* 0x0000ffff62627812 */ /* 0x000fe200078ec0ff */
[----:B------:R-:W-:Y:S01]  /*46d0*/  IMAD.SHL.U32 R90, R90, 0x1000000, RZ ;  /* 0x010000005a5a7824 */ /* 0x000fe200078e00ff */
[----:B------:R-:W-:Y:S01]  /*46e0*/  PRMT R80, R81, 0x7604, R80 ;  /* 0x0000760451507816 */ /* 0x000fe20000000050 */
[----:B------:R-:W-:Y:S01]  /*46f0*/  IMAD.SHL.U32 R94, R94, 0x1000000, RZ ;  /* 0x010000005e5e7824 */ /* 0x000fe200078e00ff */
[----:B------:R-:W-:Y:S01]  /*4700*/  PRMT R84, R85, 0x7604, R84 ;  /* 0x0000760455547816 */ /* 0x000fe20000000054 */
[----:B------:R-:W-:Y:S01]  /*4710*/  IMAD.SHL.U32 R98, R98, 0x1000000, RZ ;  /* 0x0100000062627824 */ /* 0x000fe200078e00ff */
[----:B------:R-:W-:Y:S01]  /*4720*/  LOP3.LUT R13, R13, R16, RZ, 0xfc, !PT ;  /* 0x000000100d0d7212 */ /* 0x000fe200078efcff */
[----:B------:R-:W-:Y:S01]  /*4730*/  FMUL R68, R68, R14 ;  /* 0x0000000e44447220 */ /* 0x000fe20000400000 */
[----:B------:R-:W-:Y:S01]  /*4740*/  LOP3.LUT R18, R19, R18, RZ, 0xfc, !PT ;  /* 0x0000001213127212 */ /* 0x000fe200078efcff */
[----:B------:R-:W-:Y:S01]  /*4750*/  FMUL R69, R69, R14 ;  /* 0x0000000e45457220 */ /* 0x000fe20000400000 */
[----:B------:R-:W-:Y:S01]  /*4760*/  LOP3.LUT R17, R20, R17, RZ, 0xfc, !PT ;  /* 0x0000001114117212 */ /* 0x000fe200078efcff */
[----:B------:R-:W-:-:S01]  /*4770*/  FADD R75, R75, R106 ;  /* 0x0000006a4b4b7221 */ /* 0x000fc20000000000 */
[----:B------:R-:W-:Y:S01]  /*4780*/  LOP3.LUT R22, R22, R103, RZ, 0xfc, !PT ;  /* 0x0000006716167212 */ /* 0x000fe200078efcff */
[----:B------:R-:W-:-:S01]  /*4790*/  FADD R108, R79, R108 ;  /* 0x0000006c4f6c7221 */ /* 0x000fc20000000000 */
[----:B------:R-:W-:Y:S01]  /*47a0*/  FSETP.GEU.AND P4, PT, R88, -126, PT ;  /* 0xc2fc00005800780b */ /* 0x000fe20003f8e000 */
[----:B------:R-:W-:-:S01]  /*47b0*/  FADD R78, R78, R99 ;  /* 0x000000634e4e7221 */ /* 0x000fc20000000000 */
[----:B------:R-:W-:Y:S01]  /*47c0*/  LOP3.LUT R80, R80, 0xff0000, R83, 0xf8, !PT ;  /* 0x00ff000050507812 */ /* 0x000fe200078ef853 */
[----:B------:R-:W-:-:S01]  /*47d0*/  FADD R101, R82, R101 ;  /* 0x0000006552657221 */ /* 0x000fc20000000000 */
[----:B------:R-:W-:Y:S01]  /*47e0*/  LOP3.LUT R21, R84, 0xff0000, R21, 0xf8, !PT ;  /* 0x00ff000054157812 */ /* 0x000fe200078ef815 */
[----:B------:R-:W-:-:S01]  /*47f0*/  FADD R75, R75, R108 ;  /* 0x0000006c4b4b7221 */ /* 0x000fc20000000000 */
[----:B------:R-:W-:Y:S01]  /*4800*/  SEL R16, R18, R13, P2 ;  /* 0x0000000d12107207 */ /* 0x000fe20001000000 */
[----:B------:R-:W-:-:S01]  /*4810*/  FADD R78, R78, R101 ;  /* 0x000000654e4e7221 */ /* 0x000fc20000000000 */
[----:B------:R-:W-:Y:S01]  /*4820*/  SEL R19, R13, R18, P2 ;  /* 0x000000120d137207 */ /* 0x000fe20001000000 */
[----:B------:R-:W-:Y:S01]  /*4830*/  IMAD.MOV.U32 R13, RZ, RZ, 0x3021 ;  /* 0x00003021ff0d7424 */ /* 0x000fe200078e00ff */
[----:B------:R-:W-:Y:S01]  /*4840*/  SEL R72, R22, R17, P2 ;  /* 0x0000001116487207 */ /* 0x000fe20001000000 */
[----:B------:R-:W-:-:S01]  /*4850*/  FADD R78, R75, R78 ;  /* 0x0000004e4b4e7221 */ /* 0x000fc20000000000 */
[----:B------:R-:W-:Y:S01]  /*4860*/  SEL R23, R17, R22, P2 ;  /* 0x0000001611177207 */ /* 0x000fe20001000000 */
[----:B------:R-:W-:Y:S01]  /*4870*/  IMAD.MOV.U32 R17, RZ, RZ, 0x2130 ;  /* 0x00002130ff117424 */ /* 0x000fe200078e00ff */
[----:B------:R-:W-:Y:S01]  /*4880*/  LOP3.LUT R80, R80, R87, RZ, 0xfc, !PT ;  /* 0x0000005750507212 */ /* 0x000fe200078efcff */
[----:B------:R-:W-:Y:S01]  /*4890*/  @!P4 FMUL R88, R88, 0.5 ;  /* 0x3f0000005858c820 */ /* 0x000fe20000400000 */
[----:B------:R-:W-:-:S02]  /*48a0*/  LOP3.LUT R21, R21, R90, RZ, 0xfc, !PT ;  /* 0x0000005a15157212 */ /* 0x000fc400078efcff */
[----:B------:R-:W-:Y:S01]  /*48b0*/  LOP3.LUT R91, R91, R94, RZ, 0xfc, !PT ;  /* 0x0000005e5b5b7212 */ /* 0x000fe200078efcff */
[----:B------:R-:W1:Y:S01]  /*48c0*/  MUFU.EX2 R15, R88 ;  /* 0x00000058000f7308 */ /* 0x000e620000000800 */
[----:B------:R-:W-:Y:S02]  /*48d0*/  LOP3.LUT R98, R95, R98, RZ, 0xfc, !PT ;  /* 0x000000625f627212 */ /* 0x000fe400078efcff */
[-C--:B------:R-:W-:Y:S02]  /*48e0*/  SHF.R.U32.HI R13, RZ, R0.reuse, R13 ;  /* 0x00000000ff0d7219 */ /* 0x080fe4000001160d */
[----:B------:R-:W-:Y:S02]  /*48f0*/  SHF.R.U32.HI R17, RZ, R0, R17 ;  /* 0x00000000ff117219 */ /* 0x000fe40000011611 */
[----:B------:R-:W-:Y:S02]  /*4900*/  SEL R18, R21, R80, P2 ;  /* 0x0000005015127207 */ /* 0x000fe40001000000 */
[----:B------:R-:W-:-:S02]  /*4910*/  SEL R20, R98, R91, P2 ;  /* 0x0000005b62147207 */ /* 0x000fc40001000000 */
[----:B------:R-:W-:Y:S02]  /*4920*/  SEL R21, R80, R21, P2 ;  /* 0x0000001550157207 */ /* 0x000fe40001000000 */
[----:B------:R-:W-:Y:S02]  /*4930*/  SEL R91, R91, R98, P2 ;  /* 0x000000625b5b7207 */ /* 0x000fe40001000000 */
[----:B------:R-:W-:Y:S02]  /*4940*/  LOP3.LUT R13, R13, 0xf, RZ, 0xc0, !PT ;  /* 0x0000000f0d0d7812 */ /* 0x000fe400078ec0ff */
[----:B------:R-:W-:Y:S01]  /*4950*/  LOP3.LUT R14, R17, 0xf, RZ, 0xc0, !PT ;  /* 0x0000000f110e7812 */ /* 0x000fe200078ec0ff */
[----:B-1----:R-:W-:Y:S01]  /*4960*/  @!P4 FMUL R15, R15, R15 ;  /* 0x0000000f0f0fc220 */ /* 0x002fe20000400000 */
[----:B------:R-:W-:Y:S01]  /*4970*/  SHF.L.U32 R80, R4, 0x1f, RZ ;  /* 0x0000001f04507819 */ /* 0x000fe200000006ff */
[----:B------:R-:W-:Y:S02]  /*4980*/  SHFL.IDX PT, R16, R16, R13, 0x1c1f ;  /* 0x001c1f0d10107589 */ /* 0x000fe400000e0000 */
[----:B------:R-:W-:-:S01]  /*4990*/  FFMA R12, R15, R12, R78 ;  /* 0x0000000c0f0c7223 */ /* 0x000fc2000000004e */
[----:B------:R1:W2:Y:S01]  /*49a0*/  SYNCS.PHASECHK.TRANS64.TRYWAIT P3, [UR6+0xa800], R80 ;  /* 0x00a80050ff0075a7 */ /* 0x0002a20008060146 */
[----:B------:R-:W3:Y:S01]  /*49b0*/  SHFL.IDX PT, R19, R19, R14, 0x1c1f ;  /* 0x001c1f0e13137589 */ /* 0x000ee200000e0000 */
[-C--:B------:R-:W-:Y:S01]  /*49c0*/  FMUL R26, R26, R15.reuse ;  /* 0x0000000f1a1a7220 */ /* 0x080fe20000400000 */
[-C--:B------:R-:W-:Y:S01]  /*49d0*/  FMUL R27, R27, R15.reuse ;  /* 0x0000000f1b1b7220 */ /* 0x080fe20000400000 */
[-C--:B------:R-:W-:Y:S01]  /*49e0*/  FMUL R30, R30, R15.reuse ;  /* 0x0000000f1e1e7220 */ /* 0x080fe20000400000 */
[----:B------:R-:W-:Y:S01]  /*49f0*/  SHFL.IDX PT, R18, R18, R13, 0x1c1f ;  /* 0x001c1f0d12127589 */ /* 0x000fe200000e0000 */
[-C--:B------:R-:W-:Y:S01]  /*4a00*/  FMUL R31, R31, R15.reuse ;  /* 0x0000000f1f1f7220 */ /* 0x080fe20000400000 */
[-C--:B------:R-:W-:Y:S01]  /*4a10*/  FMUL R34, R34, R15.reuse ;  /* 0x0000000f22227220 */ /* 0x080fe20000400000 */
[-C--:B------:R-:W-:Y:S01]  /*4a20*/  FMUL R35, R35, R15.reuse ;  /* 0x0000000f23237220 */ /* 0x080fe20000400000 */
[----:B------:R-:W4:Y:S01]  /*4a30*/  SHFL.IDX PT, R21, R21, R14, 0x1c1f ;  /* 0x001c1f0e15157589 */ /* 0x000f2200000e0000 */
[-C--:B------:R-:W-:Y:S01]  /*4a40*/  FMUL R38, R38, R15.reuse ;  /* 0x0000000f26267220 */ /* 0x080fe20000400000 */
[-C--:B------:R-:W-:Y:S01]  /*4a50*/  FMUL R39, R39, R15.reuse ;  /* 0x0000000f27277220 */ /* 0x080fe20000400000 */
[-C--:B------:R-:W-:Y:S01]  /*4a60*/  FMUL R42, R42, R15.reuse ;  /* 0x0000000f2a2a7220 */ /* 0x080fe20000400000 */
[----:B------:R-:W-:Y:S01]  /*4a70*/  SHFL.IDX PT, R20, R20, R13, 0x1c1f ;  /* 0x001c1f0d14147589 */ /* 0x000fe200000e0000 */
[-C--:B------:R-:W-:Y:S01]  /*4a80*/  FMUL R43, R43, R15.reuse ;  /* 0x0000000f2b2b7220 */ /* 0x080fe20000400000 */
[-C--:B------:R-:W-:Y:S01]  /*4a90*/  FMUL R46, R46, R15.reuse ;  /* 0x0000000f2e2e7220 */ /* 0x080fe20000400000 */
[-C--:B------:R-:W-:Y:S01]  /*4aa0*/  FMUL R47, R47, R15.reuse ;  /* 0x0000000f2f2f7220 */ /* 0x080fe20000400000 */
[----:B------:R-:W5:Y:S01]  /*4ab0*/  SHFL.IDX PT, R91, R91, R14, 0x1c1f ;  /* 0x001c1f0e5b5b7589 */ /* 0x000f6200000e0000 */
[-C--:B------:R-:W-:Y:S01]  /*4ac0*/  FMUL R50, R50, R15.reuse ;  /* 0x0000000f32327220 */ /* 0x080fe20000400000 */
[-C--:B------:R-:W-:Y:S01]  /*4ad0*/  FMUL R51, R51, R15.reuse ;  /* 0x0000000f33337220 */ /* 0x080fe20000400000 */
[-C--:B------:R-:W-:Y:S01]  /*4ae0*/  FMUL R54, R54, R15.reuse ;  /* 0x0000000f36367220 */ /* 0x080fe20000400000 */
[----:B------:R3:W-:Y:S01]  /*4af0*/  SHFL.IDX PT, R17, R72, R13, 0x1c1f ;  /* 0x001c1f0d48117589 */ /* 0x0007e200000e0000 */
[-C--:B------:R-:W-:Y:S01]  /*4b00*/  FMUL R55, R55, R15.reuse ;  /* 0x0000000f37377220 */ /* 0x080fe20000400000 */
[-C--:B------:R-:W-:Y:S01]  /*4b10*/  FMUL R58, R58, R15.reuse ;  /* 0x0000000f3a3a7220 */ /* 0x080fe20000400000 */
[-C--:B------:R-:W-:Y:S01]  /*4b20*/  FMUL R59, R59, R15.reuse ;  /* 0x0000000f3b3b7220 */ /* 0x080fe20000400000 */
[----:B------:R-:W1:Y:S01]  /*4b30*/  SHFL.IDX PT, R22, R23, R14, 0x1c1f ;  /* 0x001c1f0e17167589 */ /* 0x000e6200000e0000 */
[-C--:B------:R-:W-:Y:S01]  /*4b40*/  FMUL R62, R62, R15.reuse ;  /* 0x0000000f3e3e7220 */ /* 0x080fe20000400000 */
[-C--:B------:R-:W-:Y:S01]  /*4b50*/  FMUL R63, R63, R15.reuse ;  /* 0x0000000f3f3f7220 */ /* 0x080fe20000400000 */
[-C--:B------:R-:W-:Y:S01]  /*4b60*/  FMUL R66, R66, R15.reuse ;  /* 0x0000000f42427220 */ /* 0x080fe20000400000 */
[-C--:B------:R-:W-:Y:S01]  /*4b70*/  FMUL R67, R67, R15.reuse ;  /* 0x0000000f43437220 */ /* 0x080fe20000400000 */
[-C--:B------:R-:W-:Y:S01]  /*4b80*/  FMUL R70, R70, R15.reuse ;  /* 0x0000000f46467220 */ /* 0x080fe20000400000 */
[----:B------:R-:W-:Y:S01]  /*4b90*/  FMUL R71, R71, R15 ;  /* 0x0000000f47477220 */ /* 0x000fe20000400000 */
[----:B---3--:R-:W-:-:S02]  /*4ba0*/  PRMT R72, R16, R9, R19 ;  /* 0x0000000910487216 */ /* 0x008fc40000000013 */
[-C--:B------:R-:W-:Y:S02]  /*4bb0*/  PRMT R73, R16, R10.reuse, R19 ;  /* 0x0000000a10497216 */ /* 0x080fe40000000013 */
[CCC-:B----4-:R-:W-:Y:S02]  /*4bc0*/  PRMT R74, R18.reuse, R9.reuse, R21.reuse ;  /* 0x00000009124a7216 */ /* 0x1d0fe40000000015 */
[-C--:B------:R-:W-:Y:S02]  /*4bd0*/  PRMT R75, R18, R10.reuse, R21 ;  /* 0x0000000a124b7216 */ /* 0x080fe40000000015 */
[CCC-:B-----5:R-:W-:Y:S02]  /*4be0*/  PRMT R76, R20.reuse, R9.reuse, R91.reuse ;  /* 0x00000009144c7216 */ /* 0x1e0fe4000000005b */
[----:B------:R-:W-:Y:S02]  /*4bf0*/  PRMT R77, R20, R10, R91 ;  /* 0x0000000a144d7216 */ /* 0x000fe4000000005b */
[----:B-1----:R-:W-:-:S02]  /*4c00*/  PRMT R78, R17, R9, R22 ;  /* 0x00000009114e7216 */ /* 0x002fc40000000016 */
[----:B------:R-:W-:Y:S01]  /*4c10*/  PRMT R79, R17, R10, R22 ;  /* 0x0000000a114f7216 */ /* 0x000fe20000000016 */
[----:B--2---:R-:W-:Y:S06]  /*4c20*/  @!P0 BRA `(.L_x_27) ;  /* 0x0000000000048947 */ /* 0x004fec0003800000 */
[----:B------:R-:W-:Y:S01]  /*4c30*/  BPT.TRAP 0x1 ;  /* 0x000000040000795c */ /* 0x000fe20000300000 */
.L_x_27:
[----:B------:R-:W-:Y:S05]  /*4c40*/  @P3 BRA `(.L_x_28) ;  /* 0x0000000000083947 */ /* 0x000fea0003800000 */
[----:B------:R-:W1:Y:S02]  /*4c50*/  SYNCS.PHASECHK.TRANS64.TRYWAIT P3, [UR6+0xa800], R80 ;  /* 0x00a80050ff0075a7 */ /* 0x000e640008060146 */
[----:B-1----:R-:W-:Y:S05]  /*4c60*/  @!P3 BRA `(.L_x_29) ;  /* 0x000000540090b947 */ /* 0x002fea0003800000 */
.L_x_28:
[----:B------:R-:W-:Y:S01]  /*4c70*/  UIMAD UR6, UR7, 0x180, UR4 ;  /* 0x00000180070678a4 */ /* 0x000fe2000f8e0204 */
[----:B------:R-:W-:Y:S01]  /*4c80*/  WARPGROUP.ARRIVE ;  /* 0x00000000000079c5 */ /* 0x000fe20000000000 */
[----:B------:R-:W-:-:S05]  /*4c90*/  UMOV UR11, 0x80000020 ;  /* 0x80000020000b7882 */ /* 0x000fca0000000000 */
[----:B------:R-:W-:Y:S01]  /*4ca0*/  UMOV UR10, UR6 ;  /* 0x00000006000a7c82 */ /* 0x000fe20008000000 */
[----:B------:R-:W-:Y:S01]  /*4cb0*/  UIADD3 UR6, UR6, 0x2, URZ ;  /* 0x0000000206067890 */ /* 0x000fe2000fffe03f */
[----:B------:R-:W-:Y:S01]  /*4cc0*/  QGMMA.64x96x32.F32.E4M3.E4M3 R24, R72, gdesc[UR8], R24, gsb0 ;  /* 0x0160000848187df3 */ /* 0x000fe20008000818 */
[----:B------:R-:W-:-:S05]  /*4cd0*/  UMOV UR11, 0x80000020 ;  /* 0x80000020000b7882 */ /* 0x000fca0000000000 */
[----:B------:R-:W-:Y:S01]  /*4ce0*/  UMOV UR10, UR6 ;  /* 0x00000006000a7c82 */ /* 0x000fe20008000000 */
[----:B------:R-:W-:Y:S02]  /*4cf0*/  WARPGROUP.DEPBAR.LE gsb0, 0x0 ;  /* 0x00008000000079c5 */ /* 0x000fe40000010000 */
[----:B------:R-:W-:-:S06]  /*4d00*/  WARPGROUP.ARRIVE ;  /* 0x00000000000079c5 */ /* 0x000fcc0000000000 */
[----:B------:R-:W-:Y:S03]  /*4d10*/  QGMMA.64x96x32.F32.E4M3.E4M3 R24, R76, gdesc[UR8], R24, gsb0 ;  /* 0x016000084c187df3 */ /* 0x000fe60008000818 */
[----:B------:R-:W-:Y:S02]  /*4d20*/  WARPGROUP.DEPBAR.LE gsb0, 0x0 ;  /* 0x00008000000079c5 */ /* 0x000fe40000010000 */
[----:B------:R-:W-:Y:S05]  /*4d30*/  @!P0 BRA `(.L_x_30) ;  /* 0x0000000000048947 */ /* 0x000fea0003800000 */
[----:B------:R-:W-:Y:S01]  /*4d40*/  BPT.TRAP 0x1 ;  /* 0x000000040000795c */ /* 0x000fe20000300000 */
.L_x_30:
[----:B------:R-:W-:-:S04]  /*4d50*/  ULEA UR6, UR5, UR38, 0x3 ;  /* 0x0000002605067291 */ /* 0x000fc8000f8e183f */
[----:B------:R-:W-:-:S04]  /*4d60*/  UIADD3 UR6, UR6, 0xa828, URZ ;  /* 0x0000a82806067890 */ /* 0x000fc8000fffe03f */
[----:B------:R-:W-:-:S09]  /*4d70*/  UPRMT UR6, URZ, 0x654, UR6 ;  /* 0x000006543f067896 */ /* 0x000fd20008000006 */
[----:B------:R-:W-:Y:S01]  /*4d80*/  SYNCS.ARRIVE.TRANS64.RED.A1T0 RZ, [UR6], RZ ;  /* 0x000000ffffff79a7 */ /* 0x000fe20008100406 */
[----:B------:R-:W-:Y:S05]  /*4d90*/  @P1 BRA `(.L_x_31) ;  /* 0x0000000000041947 */ /* 0x000fea0003800000 */
[----:B------:R-:W-:Y:S01]  /*4da0*/  BPT.TRAP 0x1 ;  /* 0x000000040000795c */ /* 0x000fe20000300000 */
.L_x_31:
[----:B------:R-:W-:-:S04]  /*4db0*/  UIADD3 UR5, UR5, 0x1, URZ ;  /* 0x0000000105057890 */ /* 0x000fc8000fffe03f */
[----:B------:R-:W-:-:S04]  /*4dc0*/  UISETP.NE.AND UP0, UPT, UR5, 0x5, UPT ;  /* 0x000000050500788c */ /* 0x000fc8000bf05270 */
[----:B------:R-:W-:Y:S01]  /*4dd0*/  USEL UR6, UR5, URZ, UP0 ;  /* 0x0000003f05067287 */ /* 0x000fe20008000000 */
[----:B------:R-:W-:Y:S11]  /*4de0*/  @!P0 BRA `(.L_x_32) ;  /* 0x0000000000048947 */ /* 0x000ff60003800000 */
[----:B------:R-:W-:Y:S01]  /*4df0*/  BPT.TRAP 0x1 ;  /* 0x000000040000795c */ /* 0x000fe20000300000 */
.L_x_32:
[----:B------:R-:W-:-:S04]  /*4e00*/  ULEA UR5, UR6, UR38, 0x3 ;  /* 0x0000002606057291 */ /* 0x000fc8000f8e183f */
[----:B------:R-:W-:-:S04]  /*4e10*/  UIADD3 UR5, UR5, 0xa828, URZ ;  /* 0x0000a82805057890 */ /* 0x000fc8000fffe03f */
[----:B------:R-:W-:-:S09]  /*4e20*/  UPRMT UR5, URZ, 0x654, UR5 ;  /* 0x000006543f057896 */ /* 0x000fd20008000005 */
[----:B------:R-:W-:Y:S01]  /*4e30*/  SYNCS.ARRIVE.TRANS64.RED.A1T0 RZ, [UR5], RZ ;  /* 0x000000ffffff79a7 */ /* 0x000fe20008100405 */
[----:B------:R-:W-:Y:S05]  /*4e40*/  @P1 BRA `(.L_x_33) ;  /* 0x0000000000041947 */ /* 0x000fea0003800000 */
[----:B------:R-:W-:Y:S01]  /*4e50*/  BPT.TRAP 0x1 ;  /* 0x000000040000795c */ /* 0x000fe20000300000 */
.L_x_33:
[----:B------:R-:W-:Y:S01]  /*4e60*/  UIADD3 UR5, UR6, 0x1, URZ ;  /* 0x0000000106057890 */ /* 0x000fe2000fffe03f */
[----:B------:R-:W-:Y:S01]  /*4e70*/  ISETP.GT.AND P3, PT, R7, 0x1, PT ;  /* 0x000000010700780c */ /* 0x000fe20003f64270 */
[----:B------:R-:W-:Y:S01]  /*4e80*/  UIADD3 UR6, UR7, 0x1, URZ ;  /* 0x0000000107067890 */ /* 0x000fe2000fffe03f */
[----:B------:R-:W-:Y:S01]  /*4e90*/  VIADD R5, R5, 0x40 ;  /* 0x0000004005057836 */ /* 0x000fe20000000000 */
[----:B------:R-:W-:Y:S01]  /*4ea0*/  UISETP.NE.AND UP0, UPT, UR5, 0x5, UPT ;  /* 0x000000050500788c */ /* 0x000fe2000bf05270 */
[----:B-1----:R-:W-:Y:S01]  /*4eb0*/  VIADD R15, R7, 0xffffffff ;  /* 0xffffffff070f7836 */ /* 0x002fe20000000000 */
[----:B------:R-:W-:Y:S01]  /*4ec0*/  UISETP.NE.AND UP2, UPT, UR6, 0x5, UPT ;  /* 0x000000050600788c */ /* 0x000fe2000bf45270 */
[----:B------:R-:W-:Y:S01]  /*4ed0*/  IMAD.MOV.U32 R17, RZ, RZ, R6 ;  /* 0x000000ffff117224 */ /* 0x000fe200078e0006 */
[----:B------:R-:W-:Y:S01]  /*4ee0*/  USEL UR5, UR5, URZ, UP0 ;  /* 0x0000003f05057287 */ /* 0x000fe20008000000 */
[----:B------:R-:W-:Y:S01]  /*4ef0*/  IMAD.MOV.U32 R19, RZ, RZ, R8 ;  /* 0x000000ffff137224 */ /* 0x000fe200078e0008 */
[----:B------:R-:W-:-:S02]  /*4f00*/  USEL UR7, URZ, 0x1, UP2 ;  /* 0x000000013f077887 */ /* 0x000fc40009000000 */
[----:B------:R-:W-:-:S04]  /*4f10*/  USEL UR6, UR6, URZ, UP2 ;  /* 0x0000003f06067287 */ /* 0x000fc80009000000 */
[----:B------:R-:W-:Y:S01]  /*4f20*/  LOP3.LUT R16, R4, UR7, RZ, 0x3c, !PT ;  /* 0x0000000704107c12 */ /* 0x000fe2000f8e3cff */
[----:B------:R-:W-:Y:S07]  /*4f30*/  @P3 BRA `(.L_x_34) ;  /* 0xffffffe000143947 */ /* 0x000fee000383ffff */
.L_x_23:
[----:B------:R-:W-:-:S13]  /*4f40*/  ISETP.GE.AND P3, PT, R7, RZ, PT ;  /* 0x000000ff0700720c */ /* 0x000fda0003f66270 */
[----:B------:R-:W-:Y:S05]  /*4f50*/  @!P3 BRA `(.L_x_35) ;  /* 0x000000240018b947 */ /* 0x000fea0003800000 */
[----:B------:R-:W-:Y:S01]  /*4f60*/  VIADD R7, R7, 0x1 ;  /* 0x0000000107077836 */ /* 0x000fe20000000000 */
[----:B------:R-:W-:Y:S01]  /*4f70*/  ULDC UR21, c[0x0][0x604] ;  /* 0x0001810000157ab9 */ /* 0x000fe20000000800 */
[----:B------:R-:W-:Y:S02]  /*4f80*/  IMAD.MOV.U32 R15, RZ, RZ, R6 ;  /* 0x000000ffff0f7224 */ /* 0x000fe400078e0006 */
[----:B------:R-:W-:-:S07]  /*4f90*/  IMAD.MOV.U32 R4, RZ, RZ, R8 ;  /* 0x000000ffff047224 */ /* 0x000fce00078e0008 */
.L_x_46:
[----:B-1----:R-:W-:Y:S05]  /*4fa0*/  @!P0 BRA `(.L_x_36) ;  /* 0x0000000000048947 */ /* 0x002fea0003800000 */
[----:B------:R-:W-:Y:S01]  /*4fb0*/  BPT.TRAP 0x1 ;  /* 0x000000040000795c */ /* 0x000fe20000300000 */
.L_x_36:
[----:B------:R-:W-:Y:S01]  /*4fc0*/  ULEA UR7, UR6, UR38, 0x3 ;  /* 0x0000002606077291 */ /* 0x000fe2000f8e183f */
[----:B------:R-:W-:-:S08]  /*4fd0*/  SHF.L.U32 R0, R16, 0x1f, RZ ;  /* 0x0000001f10007819 */ /* 0x000fd000000006ff */
[----:B------:R-:W1:Y:S02]  /*4fe0*/  SYNCS.PHASECHK.TRANS64.TRYWAIT P3, [UR7+0xa800], R0 ;  /* 0x00a80000ff0075a7 */ /* 0x000e640008060147 */
[----:B-1----:R-:W-:Y:S05]  /*4ff0*/  @!P3 BRA `(.L_x_37) ;  /* 0x0000005000c4b947 */ /* 0x002fea0003800000 */
.L_x_108:
        /* <DEDUP_REMOVED lines=22> */
.L_x_38:
[C---:B------:R-:W-:Y:S01]  /*5160*/  VIADD R6, R5.reuse, 0x1 ;  /* 0x0000000105067836 */ /* 0x040fe20000000000 */
[C---:B------:R-:W-:Y:S01]  /*5170*/  ISETP.GE.AND P3, PT, R2.reuse, R5, PT ;  /* 0x000000050200720c */ /* 0x040fe20003f66270 */
[C---:B------:R-:W-:Y:S01]  /*5180*/  VIADD R8, R5.reuse, 0x8 ;  /* 0x0000000805087836 */ /* 0x040fe20000000000 */
[----:B------:R-:W-:Y:S01]  /*5190*/  ULEA UR6, UR7, UR38, 0x3 ;  /* 0x0000002607067291 */ /* 0x000fe2000f8e183f */
[C---:B------:R-:W-:Y:S01]  /*51a0*/  VIADD R16, R5.reuse, 0x9 ;  /* 0x0000000905107836 */ /* 0x040fe20000000000 */
[----:B------:R-:W-:Y:S01]  /*51b0*/  ISETP.GE.AND P4, PT, R2, R6, PT ;  /* 0x000000060200720c */ /* 0x000fe20003f86270 */
[----:B------:R-:W-:Y:S01]  /*51c0*/  VIADD R17, R5, 0x10 ;  /* 0x0000001005117836 */ /* 0x000fe20000000000 */
[----:B------:R-:W-:Y:S02]  /*51d0*/  FSEL R72, R72, -INF , P3 ;  /* 0xff80000048487808 */ /* 0x000fe40001800000 */
[----:B------:R-:W-:Y:S02]  /*51e0*/  ISETP.GE.AND P3, PT, R2, R8, PT ;  /* 0x000000080200720c */ /* 0x000fe40003f66270 */
[----:B------:R-:W-:-:S02]  /*51f0*/  FSEL R73, R73, -INF , P4 ;  /* 0xff80000049497808 */ /* 0x000fc40002000000 */
[----:B------:R-:W-:Y:S02]  /*5200*/  FMNMX R18, R72, R15, !PT ;  /* 0x0000000f48127209 */ /* 0x000fe40007800000 */
[----:B------:R-:W-:Y:S02]  /*5210*/  ISETP.GE.AND P4, PT, R2, R16, PT ;  /* 0x000000100200720c */ /* 0x000fe40003f86270 */
[----:B------:R-:W-:Y:S02]  /*5220*/  FSEL R76, R76, -INF , P3 ;  /* 0xff8000004c4c7808 */ /* 0x000fe40001800000 */
[----:B------:R-:W-:Y:S01]  /*5230*/  FMNMX R19, R73, R18, !PT ;  /* 0x0000001249137209 */ /* 0x000fe20007800000 */
[----:B------:R-:W-:Y:S01]  /*5240*/  VIADD R18, R5, 0x11 ;  /* 0x0000001105127836 */ /* 0x000fe20000000000 */
[----:B------:R-:W-:Y:S02]  /*5250*/  ISETP.GE.AND P3, PT, R2, R17, PT ;  /* 0x000000110200720c */ /* 0x000fe40003f66270 */
[----:B------:R-:W-:-:S02]  /*5260*/  FSEL R77, R77, -INF , P4 ;  /* 0xff8000004d4d7808 */ /* 0x000fc40002000000 */
[----:B------:R-:W-:Y:S01]  /*5270*/  FMNMX R20, R76, R19, !PT ;  /* 0x000000134c147209 */ /* 0x000fe20007800000 */
[----:B------:R-:W-:Y:S01]  /*5280*/  VIADD R19, R5, 0x18 ;  /* 0x0000001805137836 */ /* 0x000fe20000000000 */
        /* <DEDUP_REMOVED lines=38> */
[----:B------:R-:W-:Y:S02]  /*54f0*/  FMNMX R110, R96, R109, !PT ;  /* 0x0000006d606e7209 */ /* 0x000fe40007800000 */
[----:B------:R-:W-:Y:S02]  /*5500*/  ISETP.GE.AND P4, PT, R2, R108, PT ;  /* 0x0000006c0200720c */ /* 0x000fe40003f86270 */
[----:B------:R-:W-:Y:S02]  /*5510*/  FSEL R100, R100, -INF , P3 ;  /* 0xff80000064647808 */ /* 0x000fe40001800000 */
[----:B------:R-:W-:Y:S02]  /*5520*/  FMNMX R109, R97, R110, !PT ;  /* 0x0000006e616d7209 */ /* 0x000fe40007800000 */
[----:B------:R-:W-:Y:S02]  /*5530*/  FSEL R101, R101, -INF , P4 ;  /* 0xff80000065657808 */ /* 0x000fe40002000000 */
[----:B------:R-:W-:-:S02]  /*5540*/  FMNMX R110, R100, R109, !PT ;  /* 0x0000006d646e7209 */ /* 0x000fc40007800000 */
[----:B------:R-:W-:Y:S02]  /*5550*/  ISETP.GE.AND P6, PT, R3, R6, PT ;  /* 0x000000060300720c */ /* 0x000fe40003fc6270 */
[----:B------:R-:W-:Y:S02]  /*5560*/  FMNMX R110, R101, R110, !PT ;  /* 0x0000006e656e7209 */ /* 0x000fe40007800000 */
[C---:B------:R-:W-:Y:S02]  /*5570*/  ISETP.GE.AND P5, PT, R3.reuse, R17, PT ;  /* 0x000000110300720c */ /* 0x040fe40003fa6270 */
[----:B------:R-:W-:Y:S01]  /*5580*/  ISETP.GE.AND P3, PT, R3, R8, PT ;  /* 0x000000080300720c */ /* 0x000fe20003f66270 */
[----:B------:R-:W1:Y:S01]  /*5590*/  SHFL.BFLY PT, R109, R110, 0x1, 0x1f ;  /* 0x0c201f006e6d7f89 */ /* 0x000e6200000e0000 */
[----:B------:R-:W-:Y:S02]  /*55a0*/  FSEL R82, R82, -INF , P5 ;  /* 0xff80000052527808 */ /* 0x000fe40002800000 */
[----:B------:R-:W-:-:S02]  /*55b0*/  FSEL R78, R78, -INF , P3 ;  /* 0xff8000004e4e7808 */ /* 0x000fc40001800000 */
[C---:B------:R-:W-:Y:S02]  /*55c0*/  ISETP.GE.AND P4, PT, R3.reuse, R16, PT ;  /* 0x000000100300720c */ /* 0x040fe40003f86270 */
[----:B------:R-:W-:Y:S02]  /*55d0*/  ISETP.GE.AND P3, PT, R3, R19, PT ;  /* 0x000000130300720c */ /* 0x000fe40003f66270 */
[----:B------:R-:W-:Y:S02]  /*55e0*/  FSEL R75, R75, -INF , P6 ;  /* 0xff8000004b4b7808 */ /* 0x000fe40003000000 */
[----:B------:R-:W-:Y:S02]  /*55f0*/  FSEL R86, R86, -INF , P3 ;  /* 0xff80000056567808 */ /* 0x000fe40001800000 */
[C---:B------:R-:W-:Y:S02]  /*5600*/  ISETP.GE.AND P6, PT, R3.reuse, R18, PT ;  /* 0x000000120300720c */ /* 0x040fe40003fc6270 */
[----:B------:R-:W-:-:S02]  /*5610*/  ISETP.GE.AND P3, PT, R3, R22, PT ;  /* 0x000000160300720c */ /* 0x000fc40003f66270 */
[----:B------:R-:W-:Y:S02]  /*5620*/  FSEL R79, R79, -INF , P4 ;  /* 0xff8000004f4f7808 */ /* 0x000fe40002000000 */
[----:B------:R-:W-:Y:S02]  /*5630*/  FSEL R91, R91, -INF , P3 ;  /* 0xff8000005b5b7808 */ /* 0x000fe40001800000 */
[C---:B------:R-:W-:Y:S02]  /*5640*/  ISETP.GE.AND P3, PT, R3.reuse, R105, PT ;  /* 0x000000690300720c */ /* 0x040fe40003f66270 */
[----:B------:R-:W-:Y:S02]  /*5650*/  ISETP.GE.AND P4, PT, R3, R20, PT ;  /* 0x000000140300720c */ /* 0x000fe40003f86270 */
[----:B-1----:R-:W-:Y:S02]  /*5660*/  FMNMX R109, R110, R109, !PT ;  /* 0x0000006d6e6d7209 */ /* 0x002fe40007800000 */
[----:B------:R-:W-:-:S02]  /*5670*/  FSEL R98, R98, -INF , P3 ;  /* 0xff80000062627808 */ /* 0x000fc40001800000 */
[----:B------:R-:W-:Y:S01]  /*5680*/  FSEL R87, R87, -INF , P4 ;  /* 0xff80000057577808 */ /* 0x000fe20002000000 */
[----:B------:R-:W1:Y:S01]  /*5690*/  SHFL.BFLY PT, R112, R109, 0x2, 0x1f ;  /* 0x0c401f006d707f89 */ /* 0x000e6200000e0000 */
[----:B------:R-:W-:Y:S02]  /*56a0*/  ISETP.GE.AND P4, PT, R3, R23, PT ;  /* 0x000000170300720c */ /* 0x000fe40003f86270 */
[----:B------:R-:W-:Y:S02]  /*56b0*/  FSEL R83, R83, -INF , P6 ;  /* 0xff80000053537808 */ /* 0x000fe40003000000 */
[----:B------:R-:W-:Y:S02]  /*56c0*/  FSEL R94, R94, -INF , P4 ;  /* 0xff8000005e5e7808 */ /* 0x000fe40002000000 */
[----:B------:R-:W-:-:S04]  /*56d0*/  ISETP.GE.AND P6, PT, R3, R21, PT ;  /* 0x000000150300720c */ /* 0x000fc80003fc6270 */
[----:B------:R-:W-:Y:S02]  /*56e0*/  FSEL R90, R90, -INF , P6 ;  /* 0xff8000005a5a7808 */ /* 0x000fe40003000000 */
[----:B------:R-:W-:-:S04]  /*56f0*/  ISETP.GE.AND P6, PT, R3, R104, PT ;  /* 0x000000680300720c */ /* 0x000fc80003fc6270 */
[----:B------:R-:W-:Y:S02]  /*5700*/  FSEL R95, R95, -INF , P6 ;  /* 0xff8000005f5f7808 */ /* 0x000fe40003000000 */
[----:B------:R-:W-:-:S04]  /*5710*/  ISETP.GE.AND P6, PT, R3, R107, PT ;  /* 0x0000006b0300720c */ /* 0x000fc80003fc6270 */
[----:B------:R-:W-:Y:S02]  /*5720*/  FSEL R102, R102, -INF , P6 ;  /* 0xff80000066667808 */ /* 0x000fe40003000000 */
[----:B-1----:R-:W-:-:S04]  /*5730*/  FMNMX R6, R109, R112, !PT ;  /* 0x000000706d067209 */ /* 0x002fc80007800000 */
[----:B------:R-:W-:-:S04]  /*5740*/  FSETP.NEU.AND P5, PT, R6, -INF , PT ;  /* 0xff8000000600780b */ /* 0x000fc80003fad000 */
[----:B------:R-:W-:Y:S02]  /*5750*/  FSEL R16, R6, RZ, P5 ;  /* 0x000000ff06107208 */ /* 0x000fe40002800000 */
[----:B------:R-:W-:-:S03]  /*5760*/  ISETP.GE.AND P5, PT, R3, R5, PT ;  /* 0x000000050300720c */ /* 0x000fc60003fa6270 */
[----:B------:R-:W-:Y:S01]  /*5770*/  FMUL R18, R16, UR21 ;  /* 0x0000001510127c20 */ /* 0x000fe20008400000 */
[----:B------:R-:W-:Y:S01]  /*5780*/  FSEL R17, R74, -INF , P5 ;  /* 0xff8000004a117808 */ /* 0x000fe20002800000 */
[----:B------:R-:W-:-:S01]  /*5790*/  FADD R16, -R16, R15 ;  /* 0x0000000f10107221 */ /* 0x000fc20000000100 */
[----:B------:R-:W-:Y:S01]  /*57a0*/  ISETP.GE.AND P5, PT, R3, R106, PT ;  /* 0x0000006a0300720c */ /* 0x000fe20003fa6270 */
[----:B------:R-:W-:-:S01]  /*57b0*/  FFMA R73, R73, UR21, -R18 ;  /* 0x0000001549497c23 */ /* 0x000fc20008000812 */
[----:B------:R-:W-:Y:S01]  /*57c0*/  FMNMX R8, R17, R4, !PT ;  /* 0x0000000411087209 */ /* 0x000fe20007800000 */
[----:B------:R-:W-:-:S01]  /*57d0*/  FFMA R72, R72, UR21, -R18 ;  /* 0x0000001548487c23 */ /* 0x000fc20008000812 */
[----:B------:R-:W-:Y:S01]  /*57e0*/  FSEL R99, R99, -INF , P5 ;  /* 0xff80000063637808 */ /* 0x000fe20002800000 */
[----:B------:R-:W-:-:S01]  /*57f0*/  FFMA R77, R77, UR21, -R18 ;  /* 0x000000154d4d7c23 */ /* 0x000fc20008000812 */
[----:B------:R-:W-:Y:S01]  /*5800*/  FSETP.GEU.AND P3, PT, R73, -126, PT ;  /* 0xc2fc00004900780b */ /* 0x000fe20003f6e000 */
[----:B------:R-:W-:-:S01]  /*5810*/  FFMA R76, R76, UR21, -R18 ;  /* 0x000000154c4c7c23 */ /* 0x000fc20008000812 */
[----:B------:R-:W-:Y:S01]  /*5820*/  FMNMX R19, R75, R8, !PT ;  /* 0x000000084b137209 */ /* 0x000fe20007800000 */
[----:B------:R-:W-:-:S01]  /*5830*/  FFMA R81, R81, UR21, -R18 ;  /* 0x0000001551517c23 */ /* 0x000fc20008000812 */
[----:B------:R-:W-:Y:S01]  /*5840*/  FSETP.GEU.AND P4, PT, R72, -126, PT ;  /* 0xc2fc00004800780b */ /* 0x000fe20003f8e000 */
[----:B------:R-:W-:-:S01]  /*5850*/  FFMA R80, R80, UR21, -R18 ;  /* 0x0000001550507c23 */ /* 0x000fc20008000812 */
[----:B------:R-:W-:Y:S01]  /*5860*/  FMNMX R8, R78, R19, !PT ;  /* 0x000000134e087209 */ /* 0x000fe20007800000 */
[----:B------:R-:W-:-:S01]  /*5870*/  FFMA R85, R85, UR21, -R18 ;  /* 0x0000001555557c23 */ /* 0x000fc20008000812 */
[----:B------:R-:W-:Y:S01]  /*5880*/  ISETP.GE.AND P5, PT, R3, R108, PT ;  /* 0x0000006c0300720c */ /* 0x000fe20003fa6270 */
[----:B------:R-:W-:-:S01]  /*5890*/  FFMA R84, R84, UR21, -R18 ;  /* 0x0000001554547c23 */ /* 0x000fc20008000812 */
[----:B------:R-:W-:Y:S01]  /*58a0*/  FMNMX R19, R79, R8, !PT ;  /* 0x000000084f137209 */ /* 0x000fe20007800000 */
[----:B------:R-:W-:-:S01]  /*58b0*/  FFMA R89, R89, UR21, -R18 ;  /* 0x0000001559597c23 */ /* 0x000fc20008000812 */
[----:B------:R-:W-:Y:S01]  /*58c0*/  FSEL R103, R103, -INF , P5 ;  /* 0xff80000067677808 */ /* 0x000fe20002800000 */
[----:B------:R-:W-:Y:S01]  /*58d0*/  @!P3 FMUL R73, R73, 0.5 ;  /* 0x3f0000004949b820 */ /* 0x000fe20000400000 */
[----:B------:R-:W-:Y:S01]  /*58e0*/  FSETP.GEU.AND P5, PT, R77, -126, PT ;  /* 0xc2fc00004d00780b */ /* 0x000fe20003fae000 */
[----:B------:R-:W-:-:S01]  /*58f0*/  FFMA R88, R88, UR21, -R18 ;  /* 0x0000001558587c23 */ /* 0x000fc20008000812 */
[----:B------:R-:W-:Y:S01]  /*5900*/  FMNMX R8, R82, R19, !PT ;  /* 0x0000001352087209 */ /* 0x000fe20007800000 */
[----:B------:R-:W-:Y:S01]  /*5910*/  @!P4 FMUL R72, R72, 0.5 ;  /* 0x3f0000004848c820 */ /* 0x000fe20000400000 */
[----:B------:R-:W-:Y:S01]  /*5920*/  FSETP.GEU.AND P6, PT, R76, -126, PT ;  /* 0xc2fc00004c00780b */ /* 0x000fe20003fce000 */
[----:B------:R-:W1:Y:S01]  /*5930*/  MUFU.EX2 R73, R73 ;  /* 0x0000004900497308 */ /* 0x000e620000000800 */
[----:B------:R-:W-:Y:S01]  /*5940*/  FMNMX R19, R83, R8, !PT ;  /* 0x0000000853137209 */ /* 0x000fe20007800000 */
[--C-:B------:R-:W-:Y:S01]  /*5950*/  FFMA R93, R93, UR21, -R18.reuse ;  /* 0x000000155d5d7c23 */ /* 0x100fe20008000812 */
[----:B------:R-:W-:-:S01]  /*5960*/  FFMA R92, R92, UR21, -R18 ;  /* 0x000000155c5c7c23 */ /* 0x000fc20008000812 */
[--C-:B------:R-:W-:Y:S01]  /*5970*/  FFMA R97, R97, UR21, -R18.reuse ;  /* 0x0000001561617c23 */ /* 0x100fe20008000812 */
[----:B------:R-:W-:Y:S01]  /*5980*/  FMNMX R8, R86, R19, !PT ;  /* 0x0000001356087209 */ /* 0x000fe20007800000 */
[--C-:B------:R-:W-:Y:S01]  /*5990*/  FFMA R96, R96, UR21, -R18.reuse ;  /* 0x0000001560607c23 */ /* 0x100fe20008000812 */
[----:B------:R-:W-:-:S01]  /*59a0*/  FFMA R100, R100, UR21, -R18 ;  /* 0x0000001564647c23 */ /* 0x000fc20008000812 */
[----:B------:R-:W-:Y:S01]  /*59b0*/  @!P5 FMUL R77, R77, 0.5 ;  /* 0x3f0000004d4dd820 */ /* 0x000fe20000400000 */
[----:B------:R-:W2:Y:S01]  /*59c0*/  MUFU.EX2 R72, R72 ;  /* 0x0000004800487308 */ /* 0x000ea20000000800 */
[----:B------:R-:W-:Y:S01]  /*59d0*/  FMNMX R19, R87, R8, !PT ;  /* 0x0000000857137209 */ /* 0x000fe20007800000 */
[----:B------:R-:W-:Y:S01]  /*59e0*/  FFMA R101, R101, UR21, -R18 ;  /* 0x0000001565657c23 */ /* 0x000fe20008000812 */
[----:B------:R-:W-:Y:S01]  /*59f0*/  @!P6 FMUL R76, R76, 0.5 ;  /* 0x3f0000004c4ce820 */ /* 0x000fe20000400000 */
[----:B------:R-:W-:Y:S01]  /*5a00*/  FMUL R16, R16, UR21 ;  /* 0x0000001510107c20 */ /* 0x000fe20008400000 */
[----:B------:R-:W-:-:S03]  /*5a10*/  FMNMX R8, R90, R19, !PT ;  /* 0x000000135a087209 */ /* 0x000fc60007800000 */
[----:B------:R-:W3:Y:S01]  /*5a20*/  MUFU.EX2 R77, R77 ;  /* 0x0000004d004d7308 */ /* 0x000ee20000000800 */
[----:B-1----:R-:W-:Y:S01]  /*5a30*/  @!P3 FMUL R73, R73, R73 ;  /* 0x000000494949b220 */ /* 0x002fe20000400000 */
[----:B------:R-:W-:Y:S02]  /*5a40*/  FSETP.GEU.AND P3, PT, R81, -126, PT ;  /* 0xc2fc00005100780b */ /* 0x000fe40003f6e000 */
[----:B------:R-:W-:-:S04]  /*5a50*/  FMNMX R19, R91, R8, !PT ;  /* 0x000000085b137209 */ /* 0x000fc80007800000 */
[----:B------:R-:W-:Y:S01]  /*5a60*/  FMNMX R8, R94, R19, !PT ;  /* 0x000000135e087209 */ /* 0x000fe20007800000 */
[----:B--2---:R-:W-:Y:S01]  /*5a70*/  @!P4 FMUL R72, R72, R72 ;  /* 0x000000484848c220 */ /* 0x004fe20000400000 */
[----:B------:R-:W1:Y:S01]  /*5a80*/  MUFU.EX2 R76, R76 ;  /* 0x0000004c004c7308 */ /* 0x000e620000000800 */
[----:B------:R-:W-:Y:S02]  /*5a90*/  FSETP.GEU.AND P4, PT, R80, -126, PT ;  /* 0xc2fc00005000780b */ /* 0x000fe40003f8e000 */
[----:B------:R-:W-:Y:S02]  /*5aa0*/  FMNMX R19, R95, R8, !PT ;  /* 0x000000085f137209 */ /* 0x000fe40007800000 */
[----:B------:R-:W-:Y:S02]  /*5ab0*/  @!P3 FMUL R81, R81, 0.5 ;  /* 0x3f0000005151b820 */ /* 0x000fe40000400000 */
[----:B------:R-:W-:Y:S01]  /*5ac0*/  FMNMX R8, R98, R19, !PT ;  /* 0x0000001362087209 */ /* 0x000fe20007800000 */
[----:B---3--:R-:W-:Y:S01]  /*5ad0*/  @!P5 FMUL R77, R77, R77 ;  /* 0x0000004d4d4dd220 */ /* 0x008fe20000400000 */
[----:B------:R-:W-:-:S02]  /*5ae0*/  FSETP.GEU.AND P5, PT, R85, -126, PT ;  /* 0xc2fc00005500780b */ /* 0x000fc40003fae000 */
[----:B------:R-:W-:Y:S01]  /*5af0*/  FMNMX R19, R99, R8, !PT ;  /* 0x0000000863137209 */ /* 0x000fe20007800000 */
[----:B------:R-:W2:Y:S02]  /*5b00*/  MUFU.EX2 R81, R81 ;  /* 0x0000005100517308 */ /* 0x000ea40000000800 */
[----:B------:R-:W-:Y:S01]  /*5b10*/  @!P4 FMUL R80, R80, 0.5 ;  /* 0x3f0000005050c820 */ /* 0x000fe20000400000 */
[----:B------:R-:W-:Y:S01]  /*5b20*/  FMNMX R8, R102, R19, !PT ;  /* 0x0000001366087209 */ /* 0x000fe20007800000 */
[----:B-1----:R-:W-:Y:S01]  /*5b30*/  @!P6 FMUL R76, R76, R76 ;  /* 0x0000004c4c4ce220 */ /* 0x002fe20000400000 */
[----:B------:R-:W-:Y:S02]  /*5b40*/  FSETP.GEU.AND P6, PT, R84, -126, PT ;  /* 0xc2fc00005400780b */ /* 0x000fe40003fce000 */
[----:B------:R-:W-:Y:S01]  /*5b50*/  FMNMX R8, R103, R8, !PT ;  /* 0x0000000867087209 */ /* 0x000fe20007800000 */
[----:B------:R-:W1:Y:S02]  /*5b60*/  MUFU.EX2 R80, R80 ;  /* 0x0000005000507308 */ /* 0x000e640000000800 */
[----:B------:R-:W-:-:S02]  /*5b70*/  @!P5 FMUL R85, R85, 0.5 ;  /* 0x3f0000005555d820 */ /* 0x000fc40000400000 */
[----:B------:R-:W3:Y:S04]  /*5b80*/  SHFL.BFLY PT, R21, R8, 0x1, 0x1f ;  /* 0x0c201f0008157f89 */ /* 0x000ee800000e0000 */
[----:B------:R-:W4:Y:S01]  /*5b90*/  MUFU.EX2 R85, R85 ;  /* 0x0000005500557308 */ /* 0x000f220000000800 */
[----:B--2---:R-:W-:Y:S01]  /*5ba0*/  @!P3 FMUL R81, R81, R81 ;  /* 0x000000515151b220 */ /* 0x004fe20000400000 */
[----:B------:R-:W-:Y:S01]  /*5bb0*/  FSETP.GEU.AND P3, PT, R89, -126, PT ;  /* 0xc2fc00005900780b */ /* 0x000fe20003f6e000 */
[----:B------:R-:W-:Y:S01]  /*5bc0*/  @!P6 FMUL R84, R84, 0.5 ;  /* 0x3f0000005454e820 */ /* 0x000fe20000400000 */
[----:B-1----:R-:W-:-:S05]  /*5bd0*/  @!P4 FMUL R80, R80, R80 ;  /* 0x000000505050c220 */ /* 0x002fca0000400000 */
[----:B------:R-:W1:Y:S01]  /*5be0*/  MUFU.EX2 R84, R84 ;  /* 0x0000005400547308 */ /* 0x000e620000000800 */
[----:B------:R-:W-:-:S05]  /*5bf0*/  FSETP.GEU.AND P4, PT, R88, -126, PT ;  /* 0xc2fc00005800780b */ /* 0x000fca0003f8e000 */
[----:B------:R-:W-:Y:S01]  /*5c00*/  @!P3 FMUL R89, R89, 0.5 ;  /* 0x3f0000005959b820 */ /* 0x000fe20000400000 */
[----:B----4-:R-:W-:Y:S01]  /*5c10*/  @!P5 FMUL R85, R85, R85 ;  /* 0x000000555555d220 */ /* 0x010fe20000400000 */
[----:B------:R-:W-:Y:S02]  /*5c20*/  FSETP.GEU.AND P5, PT, R93, -126, PT ;  /* 0xc2fc00005d00780b */ /* 0x000fe40003fae000 */
[----:B------:R-:W2:Y:S01]  /*5c30*/  MUFU.EX2 R20, R89 ;  /* 0x0000005900147308 */ /* 0x000ea20000000800 */
[----:B---3--:R-:W-:-:S03]  /*5c40*/  FMNMX R8, R8, R21, !PT ;  /* 0x0000001508087209 */ /* 0x008fc60007800000 */
[----:B------:R-:W-:Y:S02]  /*5c50*/  @!P4 FMUL R88, R88, 0.5 ;  /* 0x3f0000005858c820 */ /* 0x000fe40000400000 */
[----:B------:R-:W3:Y:S01]  /*5c60*/  SHFL.BFLY PT, R23, R8, 0x2, 0x1f ;  /* 0x0c401f0008177f89 */ /* 0x000ee200000e0000 */
[----:B-1----:R-:W-:Y:S01]  /*5c70*/  @!P6 FMUL R84, R84, R84 ;  /* 0x000000545454e220 */ /* 0x002fe20000400000 */
[----:B------:R-:W1:Y:S01]  /*5c80*/  MUFU.EX2 R19, R88 ;  /* 0x0000005800137308 */ /* 0x000e620000000800 */
[----:B------:R-:W-:Y:S02]  /*5c90*/  FSETP.GEU.AND P6, PT, R92, -126, PT ;  /* 0xc2fc00005c00780b */ /* 0x000fe40003fce000 */
[----:B------:R-:W-:-:S05]  /*5ca0*/  @!P5 FMUL R93, R93, 0.5 ;  /* 0x3f0000005d5dd820 */ /* 0x000fca0000400000 */
[----:B------:R-:W4:Y:S01]  /*5cb0*/  MUFU.EX2 R22, R93 ;  /* 0x0000005d00167308 */ /* 0x000f220000000800 */
[----:B--2---:R-:W-:Y:S01]  /*5cc0*/  @!P3 FMUL R20, R20, R20 ;  /* 0x000000141414b220 */ /* 0x004fe20000400000 */
[----:B------:R-:W-:-:S03]  /*5cd0*/  FSETP.GEU.AND P3, PT, R97, -126, PT ;  /* 0xc2fc00006100780b */ /* 0x000fc60003f6e000 */
[----:B------:R-:W-:Y:S01]  /*5ce0*/  FADD R15, R73, R20 ;  /* 0x00000014490f7221 */ /* 0x000fe20000000000 */
[----:B------:R-:W-:Y:S01]  /*5cf0*/  @!P6 FMUL R92, R92, 0.5 ;  /* 0x3f0000005c5ce820 */ /* 0x000fe20000400000 */
[----:B------:R-:W-:Y:S01]  /*5d00*/  F2FP.SATFINITE.E4M3.F32.PACK_AB_MERGE_C R20, RZ, R20, RZ ;  /* 0x00000014ff14723e */ /* 0x000fe200048070ff */
[----:B-1----:R-:W-:Y:S02]  /*5d10*/  @!P4 FMUL R19, R19, R19 ;  /* 0x000000131313c220 */ /* 0x002fe40000400000 */
[----:B------:R-:W1:Y:S01]  /*5d20*/  MUFU.EX2 R21, R92 ;  /* 0x0000005c00157308 */ /* 0x000e620000000800 */
[----:B------:R-:W-:Y:S02]  /*5d30*/  FSETP.GEU.AND P4, PT, R96, -126, PT ;  /* 0xc2fc00006000780b */ /* 0x000fe40003f8e000 */
[----:B---3--:R-:W-:Y:S02]  /*5d40*/  FMNMX R8, R8, R23, !PT ;  /* 0x0000001708087209 */ /* 0x008fe40007800000 */
[----:B------:R-:W-:Y:S01]  /*5d50*/  @!P3 FMUL R97, R97, 0.5 ;  /* 0x3f0000006161b820 */ /* 0x000fe20000400000 */
[----:B------:R-:W-:Y:S01]  /*5d60*/  LOP3.LUT R20, R20, 0xffff, RZ, 0xc0, !PT ;  /* 0x0000ffff14147812 */ /* 0x000fe200078ec0ff */
[----:B----4-:R-:W-:Y:S01]  /*5d70*/  @!P5 FMUL R22, R22, R22 ;  /* 0x000000161616d220 */ /* 0x010fe20000400000 */
[----:B------:R-:W-:Y:S01]  /*5d80*/  FSETP.NEU.AND P5, PT, R8, -INF , PT ;  /* 0xff8000000800780b */ /* 0x000fe20003fad000 */
[----:B------:R-:W2:Y:S01]  /*5d90*/  MUFU.EX2 R18, R97 ;  /* 0x0000006100127308 */ /* 0x000ea20000000800 */
[----:B------:R-:W-:-:S02]  /*5da0*/  F2FP.SATFINITE.E4M3.F32.PACK_AB_MERGE_C R73, RZ, R73, RZ ;  /* 0x00000049ff49723e */ /* 0x000fc400048070ff */
[----:B------:R-:W-:Y:S02]  /*5db0*/  FSEL R93, R8, RZ, P5 ;  /* 0x000000ff085d7208 */ /* 0x000fe40002800000 */
[----:B------:R-:W-:Y:S01]  /*5dc0*/  @!P4 FMUL R96, R96, 0.5 ;  /* 0x3f0000006060c820 */ /* 0x000fe20000400000 */
[----:B------:R-:W-:Y:S02]  /*5dd0*/  FSETP.GEU.AND P5, PT, R101, -126, PT ;  /* 0xc2fc00006500780b */ /* 0x000fe40003fae000 */
[----:B------:R-:W-:Y:S01]  /*5de0*/  FMUL R88, R93, UR21 ;  /* 0x000000155d587c20 */ /* 0x000fe20008400000 */
[----:B-1----:R-:W-:Y:S01]  /*5df0*/  @!P6 FMUL R21, R21, R21 ;  /* 0x000000151515e220 */ /* 0x002fe20000400000 */
[----:B------:R-:W1:Y:S01]  /*5e00*/  MUFU.EX2 R23, R96 ;  /* 0x0000006000177308 */ /* 0x000e620000000800 */
[----:B------:R-:W-:Y:S01]  /*5e10*/  FSETP.GEU.AND P6, PT, R100, -126, PT ;  /* 0xc2fc00006400780b */ /* 0x000fe20003fce000 */
[--C-:B------:R-:W-:Y:S01]  /*5e20*/  FFMA R75, R75, UR21, -R88.reuse ;  /* 0x000000154b4b7c23 */ /* 0x100fe20008000858 */
[----:B------:R-:W-:-:S01]  /*5e30*/  FFMA R17, R17, UR21, -R88 ;  /* 0x0000001511117c23 */ /* 0x000fc20008000858 */
[--C-:B------:R-:W-:Y:S01]  /*5e40*/  FFMA R78, R78, UR21, -R88.reuse ;  /* 0x000000154e4e7c23 */ /* 0x100fe20008000858 */
[----:B------:R-:W-:-:S01]  /*5e50*/  FFMA R79, R79, UR21, -R88 ;  /* 0x000000154f4f7c23 */ /* 0x000fc20008000858 */
[--C-:B------:R-:W-:Y:S01]  /*5e60*/  FFMA R82, R82, UR21, -R88.reuse ;  /* 0x0000001552527c23 */ /* 0x100fe20008000858 */
[----:B--2---:R-:W-:Y:S01]  /*5e70*/  @!P3 FMUL R18, R18, R18 ;  /* 0x000000121212b220 */ /* 0x004fe20000400000 */
[----:B------:R-:W-:Y:S01]  /*5e80*/  FSETP.GEU.AND P3, PT, R75, -126, PT ;  /* 0xc2fc00004b00780b */ /* 0x000fe20003f6e000 */
[----:B------:R-:W-:Y:S01]  /*5e90*/  @!P5 FMUL R101, R101, 0.5 ;  /* 0x3f0000006565d820 */ /* 0x000fe20000400000 */
[--C-:B------:R-:W-:Y:S01]  /*5ea0*/  FFMA R86, R86, UR21, -R88.reuse ;  /* 0x0000001556567c23 */ /* 0x100fe20008000858 */
[----:B------:R-:W-:-:S01]  /*5eb0*/  FFMA R94, R94, UR21, -R88 ;  /* 0x000000155e5e7c23 */ /* 0x000fc20008000858 */
[--C-:B------:R-:W-:Y:S01]  /*5ec0*/  FFMA R99, R99, UR21, -R88.reuse ;  /* 0x0000001563637c23 */ /* 0x100fe20008000858 */
[----:B------:R-:W2:Y:S01]  /*5ed0*/  MUFU.EX2 R74, R101 ;  /* 0x00000065004a7308 */ /* 0x000ea20000000800 */
[----:B------:R-:W-:Y:S01]  /*5ee0*/  @!P6 FMUL R100, R100, 0.5 ;  /* 0x3f0000006464e820 */ /* 0x000fe20000400000 */
[--C-:B------:R-:W-:Y:S01]  /*5ef0*/  FFMA R98, R98, UR21, -R88.reuse ;  /* 0x0000001562627c23 */ /* 0x100fe20008000858 */
[----:B------:R-:W-:-:S01]  /*5f00*/  FFMA R102, R102, UR21, -R88 ;  /* 0x0000001566667c23 */ /* 0x000fc20008000858 */
[----:B-1----:R-:W-:Y:S01]  /*5f10*/  @!P4 FMUL R23, R23, R23 ;  /* 0x000000171717c220 */ /* 0x002fe20000400000 */
[----:B------:R-:W-:Y:S01]  /*5f20*/  FSETP.GEU.AND P4, PT, R17, -126, PT ;  /* 0xc2fc00001100780b */ /* 0x000fe20003f8e000 */
[----:B------:R-:W-:Y:S01]  /*5f30*/  FFMA R103, R103, UR21, -R88 ;  /* 0x0000001567677c23 */ /* 0x000fe20008000858 */
[----:B------:R-:W-:-:S01]  /*5f40*/  FADD R93, -R93, R4 ;  /* 0x000000045d5d7221 */ /* 0x000fc20000000100 */
[----:B------:R-:W1:Y:S01]  /*5f50*/  MUFU.EX2 R89, R100 ;  /* 0x0000006400597308 */ /* 0x000e620000000800 */
[----:B------:R-:W-:Y:S01]  /*5f60*/  @!P3 FMUL R75, R75, 0.5 ;  /* 0x3f0000004b4bb820 */ /* 0x000fe20000400000 */
[----:B------:R-:W-:Y:S01]  /*5f70*/  FADD R4, R72, R19 ;  /* 0x0000001348047221 */ /* 0x000fe20000000000 */
[----:B------:R-:W-:Y:S01]  /*5f80*/  FMUL R93, R93, UR21 ;  /* 0x000000155d5d7c20 */ /* 0x000fe20008400000 */
[----:B------:R-:W-:-:S02]  /*5f90*/  F2FP.SATFINITE.E4M3.F32.PACK_AB_MERGE_C R19, RZ, R19, RZ ;  /* 0x00000013ff13723e */ /* 0x000fc400048070ff */
[----:B------:R-:W-:Y:S02]  /*5fa0*/  F2FP.SATFINITE.E4M3.F32.PACK_AB_MERGE_C R72, RZ, R72, RZ ;  /* 0x00000048ff48723e */ /* 0x000fe400048070ff */
[----:B------:R3:W4:Y:S01]  /*5fb0*/  MUFU.EX2 R96, R75 ;  /* 0x0000004b00607308 */ /* 0x0007220000000800 */
[----:B--2---:R-:W-:Y:S01]  /*5fc0*/  @!P5 FMUL R74, R74, R74 ;  /* 0x0000004a4a4ad220 */ /* 0x004fe20000400000 */
[----:B------:R-:W-:Y:S01]  /*5fd0*/  @!P4 FMUL R17, R17, 0.5 ;  /* 0x3f0000001111c820 */ /* 0x000fe20000400000 */
[----:B------:R-:W-:Y:S02]  /*5fe0*/  FSETP.GEU.AND P5, PT, R79, -126, PT ;  /* 0xc2fc00004f00780b */ /* 0x000fe40003fae000 */
[----:B------:R-:W-:Y:S02]  /*5ff0*/  LOP3.LUT R19, R19, 0xff, RZ, 0xc0, !PT ;  /* 0x000000ff13137812 */ /* 0x000fe400078ec0ff */
[----:B------:R-:W-:Y:S01]  /*6000*/  LOP3.LUT R72, R72, 0xff, RZ, 0xc0, !PT ;  /* 0x000000ff48487812 */ /* 0x000fe200078ec0ff */
[----:B------:R2:W5:Y:S01]  /*6010*/  MUFU.EX2 R92, R17 ;  /* 0x00000011005c7308 */ /* 0x0005620000000800 */
[----:B-1----:R-:W-:Y:S01]  /*6020*/  @!P6 FMUL R89, R89, R89 ;  /* 0x000000595959e220 */ /* 0x002fe20000400000 */
[----:B------:R-:W-:Y:S01]  /*6030*/  FSETP.GEU.AND P6, PT, R78, -126, PT ;  /* 0xc2fc00004e00780b */ /* 0x000fe20003fce000 */
[----:B---3--:R-:W-:-:S01]  /*6040*/  FFMA R75, R87, UR21, -R88 ;  /* 0x00000015574b7c23 */ /* 0x008fc20008000858 */
[----:B------:R-:W-:-:S02]  /*6050*/  PRMT R19, R20, 0x7604, R19 ;  /* 0x0000760414137816 */ /* 0x000fc40000000013 */
[----:B------:R-:W-:Y:S02]  /*6060*/  LOP3.LUT R73, R73, 0xffff, RZ, 0xc0, !PT ;  /* 0x0000ffff49497812 */ /* 0x000fe400078ec0ff */
[----:B------:R-:W-:Y:S01]  /*6070*/  @!P5 FMUL R79, R79, 0.5 ;  /* 0x3f0000004f4fd820 */ /* 0x000fe20000400000 */
[----:B--2---:R-:W-:-:S01]  /*6080*/  FFMA R17, R83, UR21, -R88 ;  /* 0x0000001553117c23 */ /* 0x004fc20008000858 */
[----:B----4-:R-:W-:Y:S01]  /*6090*/  @!P3 FMUL R96, R96, R96 ;  /* 0x000000606060b220 */ /* 0x010fe20000400000 */
[----:B------:R-:W-:Y:S01]  /*60a0*/  PRMT R72, R73, 0x7604, R72 ;  /* 0x0000760449487816 */ /* 0x000fe20000000048 */
[----:B------:R1:W2:Y:S02]  /*60b0*/  MUFU.EX2 R100, R79 ;  /* 0x0000004f00647308 */ /* 0x0002a40000000800 */
[----:B------:R-:W-:Y:S01]  /*60c0*/  FSETP.GEU.AND P3, PT, R17, -126, PT ;  /* 0xc2fc00001100780b */ /* 0x000fe20003f6e000 */
[----:B------:R-:W-:Y:S01]  /*60d0*/  @!P6 FMUL R78, R78, 0.5 ;  /* 0x3f0000004e4ee820 */ /* 0x000fe20000400000 */
[----:B-----5:R-:W-:Y:S01]  /*60e0*/  @!P4 FMUL R92, R92, R92 ;  /* 0x0000005c5c5cc220 */ /* 0x020fe20000400000 */
[----:B------:R-:W-:-:S03]  /*60f0*/  FSETP.GEU.AND P4, PT, R82, -126, PT ;  /* 0xc2fc00005200780b */ /* 0x000fc60003f8e000 */
[----:B------:R3:W4:Y:S01]  /*6100*/  MUFU.EX2 R97, R78 ;  /* 0x0000004e00617308 */ /* 0x0007220000000800 */
[----:B-1----:R-:W-:-:S06]  /*6110*/  FFMA R79, R91, UR21, -R88 ;  /* 0x000000155b4f7c23 */ /* 0x002fcc0008000858 */
[----:B------:R-:W-:Y:S01]  /*6120*/  @!P3 FMUL R17, R17, 0.5 ;  /* 0x3f0000001111b820 */ /* 0x000fe20000400000 */
[----:B--2---:R-:W-:Y:S01]  /*6130*/  @!P5 FMUL R100, R100, R100 ;  /* 0x000000646464d220 */ /* 0x004fe20000400000 */
[----:B------:R-:W-:Y:S02]  /*6140*/  FSETP.GEU.AND P5, PT, R75, -126, PT ;  /* 0xc2fc00004b00780b */ /* 0x000fe40003fae000 */
[----:B------:R1:W2:Y:S01]  /*6150*/  MUFU.EX2 R87, R17 ;  /* 0x0000001100577308 */ /* 0x0002a20000000800 */
[----:B------:R-:W-:Y:S01]  /*6160*/  @!P4 FMUL R82, R82, 0.5 ;  /* 0x3f0000005252c820 */ /* 0x000fe20000400000 */
[----:B---3--:R-:W-:Y:S01]  /*6170*/  FFMA R78, R90, UR21, -R88 ;  /* 0x000000155a4e7c23 */ /* 0x008fe20008000858 */
[----:B----4-:R-:W-:Y:S01]  /*6180*/  @!P6 FMUL R97, R97, R97 ;  /* 0x000000616161e220 */ /* 0x010fe20000400000 */
[----:B------:R-:W-:-:S04]  /*6190*/  FSETP.GEU.AND P6, PT, R86, -126, PT ;  /* 0xc2fc00005600780b */ /* 0x000fc80003fce000 */
[----:B------:R3:W4:Y:S01]  /*61a0*/  MUFU.EX2 R83, R82 ;  /* 0x0000005200537308 */ /* 0x0007220000000800 */
[----:B-1----:R-:W-:-:S02]  /*61b0*/  FFMA R17, R95, UR21, -R88 ;  /* 0x000000155f117c23 */ /* 0x002fc40008000858 */
[----:B------:R-:W-:-:S05]  /*61c0*/  @!P5 FMUL R75, R75, 0.5 ;  /* 0x3f0000004b4bd820 */ /* 0x000fca0000400000 */
[----:B------:R1:W5:Y:S01]  /*61d0*/  MUFU.EX2 R90, R75 ;  /* 0x0000004b005a7308 */ /* 0x0003620000000800 */
[----:B--2---:R-:W-:Y:S01]  /*61e0*/  @!P3 FMUL R87, R87, R87 ;  /* 0x000000575757b220 */ /* 0x004fe20000400000 */
[----:B------:R-:W-:Y:S01]  /*61f0*/  FSETP.GEU.AND P3, PT, R79, -126, PT ;  /* 0xc2fc00004f00780b */ /* 0x000fe20003f6e000 */
[----:B---3--:R-:W-:-:S01]  /*6200*/  FADD R82, R84, R89 ;  /* 0x0000005954527221 */ /* 0x008fc20000000000 */
[----:B------:R-:W-:Y:S01]  /*6210*/  @!P6 FMUL R86, R86, 0.5 ;  /* 0x3f0000005656e820 */ /* 0x000fe20000400000 */
[----:B------:R-:W-:Y:S02]  /*6220*/  F2FP.SATFINITE.E4M3.F32.PACK_AB_MERGE_C R84, RZ, R84, RZ ;  /* 0x00000054ff54723e */ /* 0x000fe400048070ff */
[----:B------:R-:W-:Y:S01]  /*6230*/  F2FP.SATFINITE.E4M3.F32.PACK_AB_MERGE_C R89, RZ, R89, RZ ;  /* 0x00000059ff59723e */ /* 0x000fe200048070ff */
[----:B------:R2:W3:Y:S01]  /*6240*/  MUFU.EX2 R101, R86 ;  /* 0x0000005600657308 */ /* 0x0004e20000000800 */
[----:B----4-:R-:W-:Y:S01]  /*6250*/  @!P4 FMUL R83, R83, R83 ;  /* 0x000000535353c220 */ /* 0x010fe20000400000 */
[----:B------:R-:W-:Y:S01]  /*6260*/  FSETP.GEU.AND P4, PT, R78, -126, PT ;  /* 0xc2fc00004e00780b */ /* 0x000fe20003f8e000 */
[----:B-1----:R-:W-:-:S01]  /*6270*/  FADD R75, R77, R22 ;  /* 0x000000164d4b7221 */ /* 0x002fc20000000000 */
[----:B------:R-:W-:-:S02]  /*6280*/  F2FP.SATFINITE.E4M3.F32.PACK_AB_MERGE_C R77, RZ, R77, RZ ;  /* 0x0000004dff4d723e */ /* 0x000fc400048070ff */
[----:B------:R-:W-:Y:S01]  /*6290*/  F2FP.SATFINITE.E4M3.F32.PACK_AB_MERGE_C R22, RZ, R22, RZ ;  /* 0x00000016ff16723e */ /* 0x000fe200048070ff */
[----:B------:R-:W-:Y:S01]  /*62a0*/  @!P3 FMUL R79, R79, 0.5 ;  /* 0x3f0000004f4fb820 */ /* 0x000fe20000400000 */
[----:B------:R-:W-:Y:S01]  /*62b0*/  LOP3.LUT R77, R77, 0xffff, RZ, 0xc0, !PT ;  /* 0x0000ffff4d4d7812 */ /* 0x000fe200078ec0ff */
[----:B-----5:R-:W-:Y:S01]  /*62c0*/  @!P5 FMUL R90, R90, R90 ;  /* 0x0000005a5a5ad220 */ /* 0x020fe20000400000 */
[----:B------:R-:W-:Y:S01]  /*62d0*/  FSETP.GEU.AND P5, PT, R17, -126, PT ;  /* 0xc2fc00001100780b */ /* 0x000fe20003fae000 */
[----:B------:R1:W4:Y:S01]  /*62e0*/  MUFU.EX2 R95, R79 ;  /* 0x0000004f005f7308 */ /* 0x0003220000000800 */
[----:B--2---:R-:W-:-:S01]  /*62f0*/  FADD R86, R85, R74 ;  /* 0x0000004a55567221 */ /* 0x004fc20000000000 */
[----:B------:R-:W-:Y:S02]  /*6300*/  F2FP.SATFINITE.E4M3.F32.PACK_AB_MERGE_C R85, RZ, R85, RZ ;  /* 0x00000055ff55723e */ /* 0x000fe400048070ff */
[----:B------:R-:W-:Y:S01]  /*6310*/  @!P4 FMUL R78, R78, 0.5 ;  /* 0x3f0000004e4ec820 */ /* 0x000fe20000400000 */
[----:B------:R-:W-:Y:S01]  /*6320*/  FADD R86, R75, R86 ;  /* 0x000000564b567221 */ /* 0x000fe20000000000 */
[----:B---3--:R-:W-:Y:S01]  /*6330*/  @!P6 FMUL R101, R101, R101 ;  /* 0x000000656565e220 */ /* 0x008fe20000400000 */
[----:B------:R-:W-:Y:S01]  /*6340*/  FSETP.GEU.AND P6, PT, R94, -126, PT ;  /* 0xc2fc00005e00780b */ /* 0x000fe20003fce000 */
[----:B------:R2:W3:Y:S01]  /*6350*/  MUFU.EX2 R91, R78 ;  /* 0x0000004e005b7308 */ /* 0x0004e20000000800 */
[----:B-1----:R-:W-:-:S01]  /*6360*/  FADD R79, R80, R23 ;  /* 0x00000017504f7221 */ /* 0x002fc20000000000 */
[----:B------:R-:W-:-:S02]  /*6370*/  F2FP.SATFINITE.E4M3.F32.PACK_AB_MERGE_C R23, RZ, R23, RZ ;  /* 0x00000017ff17723e */ /* 0x000fc400048070ff */
[----:B------:R-:W-:Y:S01]  /*6380*/  @!P5 FMUL R17, R17, 0.5 ;  /* 0x3f0000001111d820 */ /* 0x000fe20000400000 */
[----:B------:R-:W-:Y:S01]  /*6390*/  FADD R4, R4, R79 ;  /* 0x0000004f04047221 */ /* 0x000fe20000000000 */
[----:B------:R-:W-:Y:S02]  /*63a0*/  F2FP.SATFINITE.E4M3.F32.PACK_AB_MERGE_C R80, RZ, R80, RZ ;  /* 0x00000050ff50723e */ /* 0x000fe400048070ff */
[----:B------:R1:W5:Y:S01]  /*63b0*/  MUFU.EX2 R105, R17 ;  /* 0x0000001100697308 */ /* 0x0003620000000800 */
[----:B----4-:R-:W-:Y:S01]  /*63c0*/  @!P3 FMUL R95, R95, R95 ;  /* 0x0000005f5f5fb220 */ /* 0x010fe20000400000 */
[----:B------:R-:W-:Y:S01]  /*63d0*/  FSETP.GEU.AND P3, PT, R99, -126, PT ;  /* 0xc2fc00006300780b */ /* 0x000fe20003f6e000 */
[----:B--2---:R-:W-:-:S01]  /*63e0*/  FADD R78, R81, R18 ;  /* 0x00000012514e7221 */ /* 0x004fc20000000000 */
[----:B------:R-:W-:Y:S01]  /*63f0*/  @!P6 FMUL R94, R94, 0.5 ;  /* 0x3f0000005e5ee820 */ /* 0x000fe20000400000 */
[----:B------:R-:W-:Y:S02]  /*6400*/  F2FP.SATFINITE.E4M3.F32.PACK_AB_MERGE_C R18, RZ, R18, RZ ;  /* 0x00000012ff12723e */ /* 0x000fe400048070ff */
[----:B------:R-:W-:Y:S01]  /*6410*/  FADD R15, R15, R78 ;  /* 0x0000004e0f0f7221 */ /* 0x000fe20000000000 */
[----:B------:R-:W-:-:S01]  /*6420*/  FADD R78, R96, R95 ;  /* 0x0000005f604e7221 */ /* 0x000fc20000000000 */
[----:B---3--:R-:W-:Y:S01]  /*6430*/  @!P4 FMUL R91, R91, R91 ;  /* 0x0000005b5b5bc220 */ /* 0x008fe20000400000 */
[----:B------:R-:W2:Y:S01]  /*6440*/  MUFU.EX2 R94, R94 ;  /* 0x0000005e005e7308 */ /* 0x000ea20000000800 */
[----:B------:R-:W-:Y:S01]  /*6450*/  FSETP.GEU.AND P4, PT, R98, -126, PT ;  /* 0xc2fc00006200780b */ /* 0x000fe20003f8e000 */
[----:B-1----:R-:W-:Y:S01]  /*6460*/  FADD R17, R76, R21 ;  /* 0x000000154c117221 */ /* 0x002fe20000000000 */
[----:B------:R-:W-:-:S01]  /*6470*/  FADD R75, R92, R91 ;  /* 0x0000005b5c4b7221 */ /* 0x000fc20000000000 */
[----:B------:R-:W-:Y:S01]  /*6480*/  FADD R15, R15, R86 ;  /* 0x000000560f0f7221 */ /* 0x000fe20000000000 */
[----:B------:R-:W-:Y:S01]  /*6490*/  @!P3 FMUL R99, R99, 0.5 ;  /* 0x3f0000006363b820 */ /* 0x000fe20000400000 */
[----:B------:R-:W-:Y:S01]  /*64a0*/  FADD R17, R17, R82 ;  /* 0x0000005211117221 */ /* 0x000fe20000000000 */
[----:B-----5:R-:W-:Y:S01]  /*64b0*/  @!P5 FMUL R105, R105, R105 ;  /* 0x000000696969d220 */ /* 0x020fe20000400000 */
[----:B------:R-:W-:Y:S01]  /*64c0*/  FSETP.GEU.AND P5, PT, R103, -126, PT ;  /* 0xc2fc00006700780b */ /* 0x000fe20003fae000 */
[----:B------:R-:W1:Y:S01]  /*64d0*/  MUFU.EX2 R88, R99 ;  /* 0x0000006300587308 */ /* 0x000e620000000800 */
[----:B------:R-:W-:-:S01]  /*64e0*/  FADD R4, R4, R17 ;  /* 0x0000001104047221 */ /* 0x000fc20000000000 */
[----:B------:R-:W-:Y:S01]  /*64f0*/  F2FP.SATFINITE.E4M3.F32.PACK_AB_MERGE_C R91, RZ, R91, RZ ;  /* 0x0000005bff5b723e */ /* 0x000fe200048070ff */
[----:B------:R-:W-:-:S01]  /*6500*/  FADD R82, R100, R105 ;  /* 0x0000006964527221 */ /* 0x000fc20000000000 */
[----:B------:R-:W-:Y:S01]  /*6510*/  F2FP.SATFINITE.E4M3.F32.PACK_AB_MERGE_C R76, RZ, R76, RZ ;  /* 0x0000004cff4c723e */ /* 0x000fe200048070ff */
[----:B------:R-:W-:Y:S01]  /*6520*/  @!P4 FMUL R98, R98, 0.5 ;  /* 0x3f0000006262c820 */ /* 0x000fe20000400000 */
[----:B------:R-:W-:Y:S01]  /*6530*/  FADD R15, R4, R15 ;  /* 0x0000000f040f7221 */ /* 0x000fe20000000000 */
[----:B------:R-:W-:Y:S01]  /*6540*/  F2FP.SATFINITE.E4M3.F32.PACK_AB_MERGE_C R100, RZ, R100, RZ ;  /* 0x00000064ff64723e */ /* 0x000fe200048070ff */
[----:B--2---:R-:W-:Y:S01]  /*6550*/  @!P6 FMUL R94, R94, R94 ;  /* 0x0000005e5e5ee220 */ /* 0x004fe20000400000 */
[----:B------:R-:W-:Y:S01]  /*6560*/  FSETP.GEU.AND P6, PT, R102, -126, PT ;  /* 0xc2fc00006600780b */ /* 0x000fe20003fce000 */
[----:B------:R-:W-:Y:S01]  /*6570*/  IMAD.U32 R4, R91, 0x10000, RZ ;  /* 0x000100005b047824 */ /* 0x000fe200078e00ff */
[----:B------:R-:W2:Y:S01]  /*6580*/  MUFU.EX2 R98, R98 ;  /* 0x0000006200627308 */ /* 0x000ea20000000800 */
[----:B------:R-:W-:Y:S01]  /*6590*/  @!P5 FMUL R103, R103, 0.5 ;  /* 0x3f0000006767d820 */ /* 0x000fe20000400000 */
[----:B------:R-:W-:Y:S01]  /*65a0*/  FADD R79, R97, R94 ;  /* 0x0000005e614f7221 */ /* 0x000fe20000000000 */
[----:B------:R-:W-:-:S02]  /*65b0*/  F2FP.SATFINITE.E4M3.F32.PACK_AB_MERGE_C R97, RZ, R97, RZ ;  /* 0x00000061ff61723e */ /* 0x000fc400048070ff */
[----:B------:R-:W-:Y:S01]  /*65c0*/  LOP3.LUT R76, R76, 0xff, RZ, 0xc0, !PT ;  /* 0x000000ff4c4c7812 */ /* 0x000fe200078ec0ff */
[----:B-1----:R-:W-:Y:S01]  /*65d0*/  @!P3 FMUL R88, R88, R88 ;  /* 0x000000585858b220 */ /* 0x002fe20000400000 */
[----:B------:R-:W-:Y:S01]  /*65e0*/  FSETP.GEU.AND P3, PT, R16, -126, PT ;  /* 0xc2fc00001000780b */ /* 0x000fe20003f6e000 */
[----:B------:R-:W1:Y:S01]  /*65f0*/  MUFU.EX2 R103, R103 ;  /* 0x0000006700677308 */ /* 0x000e620000000800 */
[----:B------:R-:W-:Y:S01]  /*6600*/  F2FP.SATFINITE.E4M3.F32.PACK_AB_MERGE_C R21, RZ, R21, RZ ;  /* 0x00000015ff15723e */ /* 0x000fe200048070ff */
[----:B------:R-:W-:Y:S01]  /*6610*/  FADD R99, R87, R88 ;  /* 0x0000005857637221 */ /* 0x000fe20000000000 */
[----:B------:R-:W-:Y:S01]  /*6620*/  @!P6 FMUL R102, R102, 0.5 ;  /* 0x3f0000006666e820 */ /* 0x000fe20000400000 */
[----:B------:R-:W-:Y:S01]  /*6630*/  F2FP.SATFINITE.E4M3.F32.PACK_AB_MERGE_C R81, RZ, R81, RZ ;  /* 0x00000051ff51723e */ /* 0x000fe200048070ff */
[----:B------:R-:W-:Y:S01]  /*6640*/  IMAD.U32 R97, R97, 0x10000, RZ ;  /* 0x0001000061617824 */ /* 0x000fe200078e00ff */
[----:B------:R-:W-:Y:S01]  /*6650*/  F2FP.SATFINITE.E4M3.F32.PACK_AB_MERGE_C R74, RZ, R74, RZ ;  /* 0x0000004aff4a723e */ /* 0x000fe200048070ff */
[----:B------:R-:W-:-:S01]  /*6660*/  FADD R78, R78, R99 ;  /* 0x000000634e4e7221 */ /* 0x000fc20000000000 */
[----:B------:R-:W-:Y:S01]  /*6670*/  LOP3.LUT R23, R23, 0xff, RZ, 0xc0, !PT ;  /* 0x000000ff17177812 */ /* 0x000fe200078ec0ff */
[----:B------:R-:W3:Y:S01]  /*6680*/  MUFU.EX2 R102, R102 ;  /* 0x0000006600667308 */ /* 0x000ee20000000800 */
[----:B--2---:R-:W-:Y:S01]  /*6690*/  @!P4 FMUL R98, R98, R98 ;  /* 0x000000626262c220 */ /* 0x004fe20000400000 */
[----:B------:R-:W-:Y:S01]  /*66a0*/  FSETP.GEU.AND P4, PT, R93, -126, PT ;  /* 0xc2fc00005d00780b */ /* 0x000fe20003f8e000 */
[----:B------:R-:W-:Y:S01]  /*66b0*/  @!P3 FMUL R16, R16, 0.5 ;  /* 0x3f0000001010b820 */ /* 0x000fe20000400000 */
[----:B------:R-:W-:Y:S01]  /*66c0*/  LOP3.LUT R18, R18, 0xffff, RZ, 0xc0, !PT ;  /* 0x0000ffff12127812 */ /* 0x000fe200078ec0ff */
[----:B------:R-:W-:-:S01]  /*66d0*/  FADD R104, R83, R98 ;  /* 0x0000006253687221 */ /* 0x000fc20000000000 */
[----:B------:R-:W-:Y:S01]  /*66e0*/  F2FP.SATFINITE.E4M3.F32.PACK_AB_MERGE_C R98, RZ, R98, RZ ;  /* 0x00000062ff62723e */ /* 0x000fe200048070ff */
[----:B-1----:R-:W-:-:S02]  /*66f0*/  @!P5 FMUL R103, R103, R103 ;  /* 0x000000676767d220 */ /* 0x002fc40000400000 */
[----:B------:R-:W1:Y:S01]  /*6700*/  MUFU.EX2 R16, R16 ;  /* 0x0000001000107308 */ /* 0x000e620000000800 */
[----:B------:R-:W-:Y:S01]  /*6710*/  F2FP.SATFINITE.E4M3.F32.PACK_AB_MERGE_C R94, RZ, R94, RZ ;  /* 0x0000005eff5e723e */ /* 0x000fe200048070ff */
[----:B------:R-:W-:Y:S01]  /*6720*/  FADD R75, R75, R104 ;  /* 0x000000684b4b7221 */ /* 0x000fe20000000000 */
[----:B------:R-:W-:Y:S01]  /*6730*/  LOP3.LUT R100, R100, 0xffff, RZ, 0xc0, !PT ;  /* 0x0000ffff64647812 */ /* 0x000fe200078ec0ff */
[----:B------:R-:W-:Y:S01]  /*6740*/  FADD R107, R90, R103 ;  /* 0x000000675a6b7221 */ /* 0x000fe20000000000 */
[----:B------:R-:W-:Y:S01]  /*6750*/  F2FP.SATFINITE.E4M3.F32.PACK_AB_MERGE_C R95, RZ, R95, RZ ;  /* 0x0000005fff5f723e */ /* 0x000fe200048070ff */
[----:B------:R-:W-:Y:S01]  /*6760*/  @!P4 FMUL R93, R93, 0.5 ;  /* 0x3f0000005d5dc820 */ /* 0x000fe20000400000 */
[----:B------:R-:W-:Y:S01]  /*6770*/  F2FP.SATFINITE.E4M3.F32.PACK_AB_MERGE_C R105, RZ, R105, RZ ;  /* 0x00000069ff69723e */ /* 0x000fe200048070ff */
[----:B---3--:R-:W-:Y:S01]  /*6780*/  @!P6 FMUL R102, R102, R102 ;  /* 0x000000666666e220 */ /* 0x008fe20000400000 */
[----:B------:R-:W-:Y:S01]  /*6790*/  PRMT R76, R77, 0x7604, R76 ;  /* 0x000076044d4c7816 */ /* 0x000fe2000000004c */
[----:B------:R-:W-:Y:S01]  /*67a0*/  IMAD.U32 R94, R94, 0x10000, RZ ;  /* 0x000100005e5e7824 */ /* 0x000fe200078e00ff */
[----:B------:R-:W-:Y:S01]  /*67b0*/  LOP3.LUT R21, R21, 0xff, RZ, 0xc0, !PT ;  /* 0x000000ff15157812 */ /* 0x000fe200078ec0ff */
[----:B------:R-:W-:Y:S01]  /*67c0*/  FADD R106, R101, R102 ;  /* 0x00000066656a7221 */ /* 0x000fe20000000000 */
[----:B------:R-:W-:Y:S01]  /*67d0*/  LOP3.LUT R22, R22, 0xffff, RZ, 0xc0, !PT ;  /* 0x0000ffff16167812 */ /* 0x000fe200078ec0ff */
[----:B------:R-:W2:Y:S01]  /*67e0*/  MUFU.EX2 R93, R93 ;  /* 0x0000005d005d7308 */ /* 0x000ea20000000800 */
[----:B------:R-:W-:Y:S01]  /*67f0*/  F2FP.SATFINITE.E4M3.F32.PACK_AB_MERGE_C R92, RZ, R92, RZ ;  /* 0x0000005cff5c723e */ /* 0x000fe200048070ff */
[----:B------:R-:W-:Y:S01]  /*6800*/  FADD R107, R82, R107 ;  /* 0x0000006b526b7221 */ /* 0x000fe20000000000 */
[----:B-1----:R-:W-:Y:S01]  /*6810*/  @!P3 FMUL R16, R16, R16 ;  /* 0x000000101010b220 */ /* 0x002fe20000400000 */
[----:B------:R-:W-:Y:S01]  /*6820*/  F2FP.SATFINITE.E4M3.F32.PACK_AB_MERGE_C R83, RZ, R83, RZ ;  /* 0x00000053ff53723e */ /* 0x000fe200048070ff */
[----:B------:R-:W-:-:S01]  /*6830*/  FADD R106, R79, R106 ;  /* 0x0000006a4f6a7221 */ /* 0x000fc20000000000 */
[----:B------:R-:W-:Y:S01]  /*6840*/  F2FP.SATFINITE.E4M3.F32.PACK_AB_MERGE_C R101, RZ, R101, RZ ;  /* 0x00000065ff65723e */ /* 0x000fe200048070ff */
[----:B------:R-:W-:-:S01]  /*6850*/  FFMA R11, R16, R11, R15 ;  /* 0x0000000b100b7223 */ /* 0x000fc2000000000f */
[----:B------:R-:W-:Y:S01]  /*6860*/  F2FP.SATFINITE.E4M3.F32.PACK_AB_MERGE_C R102, RZ, R102, RZ ;  /* 0x00000066ff66723e */ /* 0x000fe200048070ff */
[----:B------:R-:W-:Y:S01]  /*6870*/  IMAD.SHL.U32 R15, R100, 0x1000000, RZ ;  /* 0x01000000640f7824 */ /* 0x000fe200078e00ff */
[----:B------:R-:W-:Y:S01]  /*6880*/  LOP3.LUT R4, R19, 0xff0000, R4, 0xf8, !PT ;  /* 0x00ff000013047812 */ /* 0x000fe200078ef804 */
[----:B------:R-:W-:Y:S01]  /*6890*/  IMAD.U32 R19, R98, 0x10000, RZ ;  /* 0x0001000062137824 */ /* 0x000fe200078e00ff */
[----:B------:R-:W-:Y:S01]  /*68a0*/  F2FP.SATFINITE.E4M3.F32.PACK_AB_MERGE_C R96, RZ, R96, RZ ;  /* 0x00000060ff60723e */ /* 0x000fe200048070ff */
[----:B------:R-:W-:Y:S01]  /*68b0*/  IMAD.U32 R17, R92, 0x10000, RZ ;  /* 0x000100005c117824 */ /* 0x000fe200078e00ff */
[----:B------:R-:W-:Y:S01]  /*68c0*/  F2FP.SATFINITE.E4M3.F32.PACK_AB_MERGE_C R87, RZ, R87, RZ ;  /* 0x00000057ff57723e */ /* 0x000fe200048070ff */
[----:B------:R-:W-:Y:S01]  /*68d0*/  IMAD.U32 R83, R83, 0x10000, RZ ;  /* 0x0001000053537824 */ /* 0x000fe200078e00ff */
[----:B------:R-:W-:Y:S01]  /*68e0*/  F2FP.SATFINITE.E4M3.F32.PACK_AB_MERGE_C R90, RZ, R90, RZ ;  /* 0x0000005aff5a723e */ /* 0x000fe200048070ff */
[----:B------:R-:W-:Y:S01]  /*68f0*/  IMAD.U32 R101, R101, 0x10000, RZ ;  /* 0x0001000065657824 */ /* 0x000fe200078e00ff */
[----:B------:R-:W-:Y:S01]  /*6900*/  F2FP.SATFINITE.E4M3.F32.PACK_AB_MERGE_C R88, RZ, R88, RZ ;  /* 0x00000058ff58723e */ /* 0x000fe200048070ff */
[----:B------:R-:W-:-:S01]  /*6910*/  FADD R78, R78, R107 ;  /* 0x0000006b4e4e7221 */ /* 0x000fc20000000000 */
[----:B------:R-:W-:Y:S01]  /*6920*/  F2FP.SATFINITE.E4M3.F32.PACK_AB_MERGE_C R103, RZ, R103, RZ ;  /* 0x00000067ff67723e */ /* 0x000fe200048070ff */
[----:B------:R-:W-:-:S01]  /*6930*/  FADD R75, R75, R106 ;  /* 0x0000006a4b4b7221 */ /* 0x000fc20000000000 */
[----:B------:R-:W-:Y:S01]  /*6940*/  LOP3.LUT R80, R80, 0xff, RZ, 0xc0, !PT ;  /* 0x000000ff50507812 */ /* 0x000fe200078ec0ff */
[----:B--2---:R-:W-:Y:S01]  /*6950*/  @!P4 FMUL R93, R93, R93 ;  /* 0x0000005d5d5dc220 */ /* 0x004fe20000400000 */
[----:B------:R-:W-:Y:S01]  /*6960*/  LOP3.LUT R81, R81, 0xffff, RZ, 0xc0, !PT ;  /* 0x0000ffff51517812 */ /* 0x000fe200078ec0ff */
[----:B------:R-:W-:-:S01]  /*6970*/  FADD R78, R75, R78 ;  /* 0x0000004e4b4e7221 */ /* 0x000fc20000000000 */
        /* <DEDUP_REMOVED lines=8> */
[----:B------:R-:W-:Y:S01]  /*6a00*/  PRMT R18, R18, 0x7604, R23 ;  /* 0x0000760412127816 */ /* 0x000fe20000000017 */
[----:B------:R-:W-:Y:S01]  /*6a10*/  IMAD.U32 R23, R102, 0x10000, RZ ;  /* 0x0001000066177824 */ /* 0x000fe200078e00ff */
[----:B------:R-:W-:Y:S01]  /*6a20*/  LOP3.LUT R95, R95, 0xffff, RZ, 0xc0, !PT ;  /* 0x0000ffff5f5f7812 */ /* 0x000fe200078ec0ff */
[-C--:B------:R-:W-:Y:S01]  /*6a30*/  FMUL R32, R32, R16.reuse ;  /* 0x0000001020207220 */ /* 0x080fe20000400000 */
[----:B------:R-:W-:Y:S01]  /*6a40*/  LOP3.LUT R105, R105, 0xffff, RZ, 0xc0, !PT ;  /* 0x0000ffff69697812 */ /* 0x000fe200078ec0ff */
[-C--:B------:R-:W-:Y:S01]  /*6a50*/  FMUL R33, R33, R16.reuse ;  /* 0x0000001021217220 */ /* 0x080fe20000400000 */
[----:B------:R-:W-:Y:S01]  /*6a60*/  PRMT R21, R22, 0x7604, R21 ;  /* 0x0000760416157816 */ /* 0x000fe20000000015 */
[----:B------:R-:W-:Y:S01]  /*6a70*/  IMAD.SHL.U32 R95, R95, 0x1000000, RZ ;  /* 0x010000005f5f7824 */ /* 0x000fe200078e00ff */
[----:B------:R-:W-:Y:S01]  /*6a80*/  LOP3.LUT R76, R76, 0xff0000, R97, 0xf8, !PT ;  /* 0x00ff00004c4c7812 */ /* 0x000fe200078ef861 */
[-C--:B------:R-:W-:Y:S01]  /*6a90*/  FMUL R36, R36, R16.reuse ;  /* 0x0000001024247220 */ /* 0x080fe20000400000 */
[----:B------:R-:W-:Y:S01]  /*6aa0*/  LOP3.LUT R96, R96, 0xffff, RZ, 0xc0, !PT ;  /* 0x0000ffff60607812 */ /* 0x000fe200078ec0ff */
[-C--:B------:R-:W-:Y:S01]  /*6ab0*/  FMUL R37, R37, R16.reuse ;  /* 0x0000001025257220 */ /* 0x080fe20000400000 */
[----:B------:R-:W-:Y:S01]  /*6ac0*/  LOP3.LUT R87, R87, 0xffff, RZ, 0xc0, !PT ;  /* 0x0000ffff57577812 */ /* 0x000fe200078ec0ff */
[-C--:B------:R-:W-:Y:S01]  /*6ad0*/  FMUL R40, R40, R16.reuse ;  /* 0x0000001028287220 */ /* 0x080fe20000400000 */
[----:B------:R-:W-:Y:S01]  /*6ae0*/  LOP3.LUT R90, R90, 0xffff, RZ, 0xc0, !PT ;  /* 0x0000ffff5a5a7812 */ /* 0x000fe200078ec0ff */
[----:B------:R-:W-:Y:S01]  /*6af0*/  IMAD.SHL.U32 R96, R96, 0x1000000, RZ ;  /* 0x0100000060607824 */ /* 0x000fe200078e00ff */
[----:B------:R-:W-:Y:S01]  /*6b00*/  LOP3.LUT R88, R88, 0xffff, RZ, 0xc0, !PT ;  /* 0x0000ffff58587812 */ /* 0x000fe200078ec0ff */
[----:B------:R-:W-:Y:S01]  /*6b10*/  IMAD.SHL.U32 R87, R87, 0x1000000, RZ ;  /* 0x0100000057577824 */ /* 0x000fe200078e00ff */
[----:B------:R-:W-:Y:S01]  /*6b20*/  LOP3.LUT R103, R103, 0xffff, RZ, 0xc0, !PT ;  /* 0x0000ffff67677812 */ /* 0x000fe200078ec0ff */
[-C--:B------:R-:W-:Y:S01]  /*6b30*/  FMUL R41, R41, R16.reuse ;  /* 0x0000001029297220 */ /* 0x080fe20000400000 */
[----:B------:R-:W-:Y:S01]  /*6b40*/  PRMT R80, R81, 0x7604, R80 ;  /* 0x0000760451507816 */ /* 0x000fe20000000050 */
[-C--:B------:R-:W-:Y:S01]  /*6b50*/  FMUL R44, R44, R16.reuse ;  /* 0x000000102c2c7220 */ /* 0x080fe20000400000 */
[----:B------:R-:W-:Y:S01]  /*6b60*/  PRMT R84, R85, 0x7604, R84 ;  /* 0x0000760455547816 */ /* 0x000fe20000000054 */
[----:B------:R-:W-:Y:S01]  /*6b70*/  IMAD.SHL.U32 R22, R103, 0x1000000, RZ ;  /* 0x0100000067167824 */ /* 0x000fe200078e00ff */
[----:B------:R-:W-:Y:S01]  /*6b80*/  PRMT R74, R74, 0x7604, R89 ;  /* 0x000076044a4a7816 */ /* 0x000fe20000000059 */
[-C--:B------:R-:W-:Y:S01]  /*6b90*/  FMUL R45, R45, R16.reuse ;  /* 0x000000102d2d7220 */ /* 0x080fe20000400000 */
[----:B------:R-:W-:Y:S01]  /*6ba0*/  LOP3.LUT R20, R18, 0xff0000, R19, 0xf8, !PT ;  /* 0x00ff000012147812 */ /* 0x000fe200078ef813 */
[----:B------:R-:W-:Y:S01]  /*6bb0*/  IMAD.SHL.U32 R18, R105, 0x1000000, RZ ;  /* 0x0100000069127824 */ /* 0x000fe200078e00ff */
[----:B------:R-:W-:Y:S01]  /*6bc0*/  LOP3.LUT R21, R21, 0xff0000, R94, 0xf8, !PT ;  /* 0x00ff000015157812 */ /* 0x000fe200078ef85e */
[----:B------:R-:W-:Y:S01]  /*6bd0*/  IMAD.SHL.U32 R19, R90, 0x1000000, RZ ;  /* 0x010000005a137824 */ /* 0x000fe200078e00ff */
[----:B------:R-:W-:Y:S01]  /*6be0*/  LOP3.LUT R76, R76, R15, RZ, 0xfc, !PT ;  /* 0x0000000f4c4c7212 */ /* 0x000fe200078efcff */
[----:B------:R-:W-:Y:S01]  /*6bf0*/  IMAD.SHL.U32 R15, R88, 0x1000000, RZ ;  /* 0x01000000580f7824 */ /* 0x000fe200078e00ff */
        /* <DEDUP_REMOVED lines=8> */
[----:B------:R-:W-:Y:S01]  /*6c80*/  LOP3.LUT R4, R4, R95, RZ, 0xfc, !PT ;  /* 0x0000005f04047212 */ /* 0x000fe200078efcff */
[----:B------:R-:W-:Y:S01]  /*6c90*/  FMUL R56, R56, R16 ;  /* 0x0000001038387220 */ /* 0x000fe20000400000 */
[----:B------:R-:W-:Y:S01]  /*6ca0*/  LOP3.LUT R21, R21, R18, RZ, 0xfc, !PT ;  /* 0x0000001215157212 */ /* 0x000fe200078efcff */
[----:B------:R-:W-:Y:S01]  /*6cb0*/  FMUL R57, R57, R16 ;  /* 0x0000001039397220 */ /* 0x000fe20000400000 */
[----:B------:R-:W-:Y:S01]  /*6cc0*/  LOP3.LUT R17, R17, R96, RZ, 0xfc, !PT ;  /* 0x0000006011117212 */ /* 0x000fe200078efcff */
[-C--:B------:R-:W-:Y:S01]  /*6cd0*/  FMUL R60, R60, R16.reuse ;  /* 0x000000103c3c7220 */ /* 0x080fe20000400000 */
[----:B------:R-:W-:Y:S01]  /*6ce0*/  LOP3.LUT R80, R80, R87, RZ, 0xfc, !PT ;  /* 0x0000005750507212 */ /* 0x000fe200078efcff */
[-C--:B------:R-:W-:Y:S01]  /*6cf0*/  FMUL R61, R61, R16.reuse ;  /* 0x000000103d3d7220 */ /* 0x080fe20000400000 */
[----:B------:R-:W-:Y:S01]  /*6d00*/  LOP3.LUT R19, R84, R19, RZ, 0xfc, !PT ;  /* 0x0000001354137212 */ /* 0x000fe200078efcff */
[-C--:B------:R-:W-:Y:S01]  /*6d10*/  FMUL R64, R64, R16.reuse ;  /* 0x0000001040407220 */ /* 0x080fe20000400000 */
[----:B------:R-:W-:Y:S01]  /*6d20*/  LOP3.LUT R15, R20, R15, RZ, 0xfc, !PT ;  /* 0x0000000f140f7212 */ /* 0x000fe200078efcff */
[----:B------:R-:W-:Y:S01]  /*6d30*/  FMUL R65, R65, R16 ;  /* 0x0000001041417220 */ /* 0x000fe20000400000 */
[----:B------:R-:W-:Y:S01]  /*6d40*/  LOP3.LUT R22, R23, R22, RZ, 0xfc, !PT ;  /* 0x0000001617167212 */ /* 0x000fe200078efcff */
[----:B------:R-:W-:Y:S01]  /*6d50*/  FMUL R68, R68, R16 ;  /* 0x0000001044447220 */ /* 0x000fe20000400000 */
[----:B------:R-:W-:Y:S01]  /*6d60*/  SEL R72, R21, R4, P2 ;  /* 0x0000000415487207 */ /* 0x000fe20001000000 */
[----:B------:R-:W-:Y:S01]  /*6d70*/  FMUL R69, R69, R16 ;  /* 0x0000001045457220 */ /* 0x000fe20000400000 */
[----:B------:R-:W-:Y:S01]  /*6d80*/  SEL R21, R4, R21, P2 ;  /* 0x0000001504157207 */ /* 0x000fe20001000000 */
[----:B------:R-:W-:-:S01]  /*6d90*/  FFMA R12, R93, R12, R78 ;  /* 0x0000000c5d0c7223 */ /* 0x000fc2000000004e */
[----:B------:R-:W-:Y:S01]  /*6da0*/  SEL R18, R76, R17, P2 ;  /* 0x000000114c127207 */ /* 0x000fe20001000000 */
[----:B------:R1:W2:Y:S01]  /*6db0*/  SHFL.IDX PT, R77, R72, R13, 0x1c1f ;  /* 0x001c1f0d484d7589 */ /* 0x0002a200000e0000 */
[----:B------:R-:W-:Y:S01]  /*6dc0*/  SEL R20, R19, R80, P2 ;  /* 0x0000005013147207 */ /* 0x000fe20001000000 */
[----:B------:R-:W-:Y:S01]  /*6dd0*/  FMUL R26, R26, R93 ;  /* 0x0000005d1a1a7220 */ /* 0x000fe20000400000 */
[----:B------:R-:W-:Y:S01]  /*6de0*/  SEL R4, R22, R15, P2 ;  /* 0x0000000f16047207 */ /* 0x000fe20001000000 */
[----:B------:R1:W3:Y:S01]  /*6df0*/  SHFL.IDX PT, R16, R21, R14, 0x1c1f ;  /* 0x001c1f0e15107589 */ /* 0x0002e200000e0000 */
[----:B------:R-:W-:Y:S01]  /*6e00*/  SEL R17, R17, R76, P2 ;  /* 0x0000004c11117207 */ /* 0x000fe20001000000 */
[----:B------:R-:W-:Y:S01]  /*6e10*/  FMUL R27, R27, R93 ;  /* 0x0000005d1b1b7220 */ /* 0x000fe20000400000 */
[----:B------:R-:W-:Y:S01]  /*6e20*/  SEL R19, R80, R19, P2 ;  /* 0x0000001350137207 */ /* 0x000fe20001000000 */
[----:B------:R1:W4:Y:S01]  /*6e30*/  SHFL.IDX PT, R18, R18, R13, 0x1c1f ;  /* 0x001c1f0d12127589 */ /* 0x00032200000e0000 */
[----:B------:R-:W-:Y:S01]  /*6e40*/  SEL R15, R15, R22, P2 ;  /* 0x000000160f0f7207 */ /* 0x000fe20001000000 */
[-C--:B------:R-:W-:Y:S01]  /*6e50*/  FMUL R30, R30, R93.reuse ;  /* 0x0000005d1e1e7220 */ /* 0x080fe20000400000 */
[----:B------:R-:W-:Y:S01]  /*6e60*/  SHF.L.U32 R23, R0, 0x1f, RZ ;  /* 0x0000001f00177819 */ /* 0x000fe200000006ff */
[----:B------:R1:W1:Y:S01]  /*6e70*/  SHFL.IDX PT, R17, R17, R14, 0x1c1f ;  /* 0x001c1f0e11117589 */ /* 0x00026200000e0000 */
[-C--:B------:R-:W-:Y:S01]  /*6e80*/  FMUL R31, R31, R93.reuse ;  /* 0x0000005d1f1f7220 */ /* 0x080fe20000400000 */
[-C--:B------:R-:W-:Y:S01]  /*6e90*/  FMUL R34, R34, R93.reuse ;  /* 0x0000005d22227220 */ /* 0x080fe20000400000 */
[----:B------:R1:W1:Y:S01]  /*6ea0*/  SYNCS.PHASECHK.TRANS64.TRYWAIT P3, [UR6+0xa800], R23 ;  /* 0x00a80017ff0075a7 */ /* 0x0002620008060146 */
[----:B------:R1:W1:Y:S01]  /*6eb0*/  SHFL.IDX PT, R20, R20, R13, 0x1c1f ;  /* 0x001c1f0d14147589 */ /* 0x00026200000e0000 */
[-C--:B------:R-:W-:Y:S01]  /*6ec0*/  FMUL R35, R35, R93.reuse ;  /* 0x0000005d23237220 */ /* 0x080fe20000400000 */
[-C--:B------:R-:W-:Y:S01]  /*6ed0*/  FMUL R38, R38, R93.reuse ;  /* 0x0000005d26267220 */ /* 0x080fe20000400000 */
[-C--:B------:R-:W-:Y:S01]  /*6ee0*/  FMUL R39, R39, R93.reuse ;  /* 0x0000005d27277220 */ /* 0x080fe20000400000 */
        /* <DEDUP_REMOVED lines=18> */
[----:B------:R-:W-:Y:S01]  /*7010*/  FMUL R71, R71, R93 ;  /* 0x0000005d47477220 */ /* 0x000fe20000400000 */
[----:B--234-:R-:W-:Y:S06]  /*7020*/  @!P0 BRA `(.L_x_39) ;  /* 0x0000000000048947 */ /* 0x01cfec0003800000 */
[----:B------:R-:W-:Y:S01]  /*7030*/  BPT.TRAP 0x1 ;  /* 0x000000040000795c */ /* 0x000fe20000300000 */
.L_x_39:
[----:B-1----:R-:W-:Y:S05]  /*7040*/  @P3 BRA `(.L_x_40) ;  /* 0x0000000000083947 */ /* 0x002fea0003800000 */
[----:B------:R-:W1:Y:S02]  /*7050*/  SYNCS.PHASECHK.TRANS64.TRYWAIT P3, [UR6+0xa800], R23 ;  /* 0x00a80017ff0075a7 */ /* 0x000e640008060146 */
[----:B-1----:R-:W-:Y:S05]  /*7060*/  @!P3 BRA `(.L_x_41) ;  /* 0x0000003000c0b947 */ /* 0x002fea0003800000 */
.L_x_40:
[CCC-:B------:R-:W-:Y:S01]  /*7070*/  PRMT R72, R18.reuse, R9.reuse, R17.reuse ;  /* 0x0000000912487216 */ /* 0x1c0fe20000000011 */
[----:B------:R-:W-:Y:S01]  /*7080*/  UIMAD UR6, UR7, 0x180, UR4 ;  /* 0x00000180070678a4 */ /* 0x000fe2000f8e0204 */
[-C--:B------:R-:W-:Y:S01]  /*7090*/  PRMT R73, R18, R10.reuse, R17 ;  /* 0x0000000a12497216 */ /* 0x080fe20000000011 */
[----:B------:R-:W-:Y:S01]  /*70a0*/  UMOV UR11, 0x80000020 ;  /* 0x80000020000b7882 */ /* 0x000fe20000000000 */
[CCC-:B------:R-:W-:Y:S02]  /*70b0*/  PRMT R74, R20.reuse, R9.reuse, R19.reuse ;  /* 0x00000009144a7216 */ /* 0x1c0fe40000000013 */
[-C--:B------:R-:W-:Y:S02]  /*70c0*/  PRMT R75, R20, R10.reuse, R19 ;  /* 0x0000000a144b7216 */ /* 0x080fe40000000013 */
[----:B------:R-:W-:Y:S01]  /*70d0*/  UMOV UR10, UR6 ;  /* 0x00000006000a7c82 */ /* 0x000fe20008000000 */
[CCC-:B------:R-:W-:Y:S01]  /*70e0*/  PRMT R76, R77.reuse, R9.reuse, R16.reuse ;  /* 0x000000094d4c7216 */ /* 0x1c0fe20000000010 */
[----:B------:R-:W-:Y:S01]  /*70f0*/  WARPGROUP.ARRIVE ;  /* 0x00000000000079c5 */ /* 0x000fe20000000000 */
[----:B------:R-:W-:Y:S01]  /*7100*/  PRMT R77, R77, R10, R16 ;  /* 0x0000000a4d4d7216 */ /* 0x000fe20000000010 */
[----:B------:R-:W-:Y:S01]  /*7110*/  UIADD3 UR6, UR6, 0x2, URZ ;  /* 0x0000000206067890 */ /* 0x000fe2000fffe03f */
[----:B------:R-:W-:-:S02]  /*7120*/  PRMT R78, R4, R9, R15 ;  /* 0x00000009044e7216 */ /* 0x000fc4000000000f */
[----:B------:R-:W-:Y:S01]  /*7130*/  PRMT R79, R4, R10, R15 ;  /* 0x0000000a044f7216 */ /* 0x000fe2000000000f */
[----:B------:R-:W-:Y:S01]  /*7140*/  QGMMA.64x96x32.F32.E4M3.E4M3 R24, R72, gdesc[UR8], R24, gsb0 ;  /* 0x0160000848187df3 */ /* 0x000fe20008000818 */
[----:B------:R-:W-:Y:S02]  /*7150*/  UMOV UR11, 0x80000020 ;  /* 0x80000020000b7882 */ /* 0x000fe40000000000 */
[----:B------:R-:W-:Y:S01]  /*7160*/  UMOV UR10, UR6 ;  /* 0x00000006000a7c82 */ /* 0x000fe20008000000 */
[----:B------:R-:W-:Y:S02]  /*7170*/  WARPGROUP.DEPBAR.LE gsb0, 0x0 ;  /* 0x00008000000079c5 */ /* 0x000fe40000010000 */
[----:B------:R-:W-:-:S06]  /*7180*/  WARPGROUP.ARRIVE ;  /* 0x00000000000079c5 */ /* 0x000fcc0000000000 */
[----:B------:R-:W-:Y:S03]  /*7190*/  QGMMA.64x96x32.F32.E4M3.E4M3 R24, R76, gdesc[UR8], R24, gsb0 ;  /* 0x016000084c187df3 */ /* 0x000fe60008000818 */
[----:B------:R-:W-:Y:S02]  /*71a0*/  WARPGROUP.DEPBAR.LE gsb0, 0x0 ;  /* 0x00008000000079c5 */ /* 0x000fe40000010000 */
[----:B------:R-:W-:Y:S05]  /*71b0*/  @!P0 BRA `(.L_x_42) ;  /* 0x0000000000048947 */ /* 0x000fea0003800000 */
[----:B------:R-:W-:Y:S01]  /*71c0*/  BPT.TRAP 0x1 ;  /* 0x000000040000795c */ /* 0x000fe20000300000 */
.L_x_42:
[----:B------:R-:W-:-:S04]  /*71d0*/  ULEA UR6, UR5, UR38, 0x3 ;  /* 0x0000002605067291 */ /* 0x000fc8000f8e183f */
[----:B------:R-:W-:-:S04]  /*71e0*/  UIADD3 UR6, UR6, 0xa828, URZ ;  /* 0x0000a82806067890 */ /* 0x000fc8000fffe03f */
[----:B------:R-:W-:-:S09]  /*71f0*/  UPRMT UR6, URZ, 0x654, UR6 ;  /* 0x000006543f067896 */ /* 0x000fd20008000006 */
[----:B------:R-:W-:Y:S01]  /*7200*/  SYNCS.ARRIVE.TRANS64.RED.A1T0 RZ, [UR6], RZ ;  /* 0x000000ffffff79a7 */ /* 0x000fe20008100406 */
[----:B------:R-:W-:Y:S05]  /*7210*/  @P1 BRA `(.L_x_43) ;  /* 0x0000000000041947 */ /* 0x000fea0003800000 */
[----:B------:R-:W-:Y:S01]  /*7220*/  BPT.TRAP 0x1 ;  /* 0x000000040000795c */ /* 0x000fe20000300000 */
.L_x_43:
[----:B------:R-:W-:-:S04]  /*7230*/  UIADD3 UR5, UR5, 0x1, URZ ;  /* 0x0000000105057890 */ /* 0x000fc8000fffe03f */
[----:B------:R-:W-:-:S04]  /*7240*/  UISETP.NE.AND UP0, UPT, UR5, 0x5, UPT ;  /* 0x000000050500788c */ /* 0x000fc8000bf05270 */
[----:B------:R-:W-:Y:S01]  /*7250*/  USEL UR6, UR5, URZ, UP0 ;  /* 0x0000003f05067287 */ /* 0x000fe20008000000 */
[----:B------:R-:W-:Y:S11]  /*7260*/  @!P0 BRA `(.L_x_44) ;  /* 0x0000000000048947 */ /* 0x000ff60003800000 */
[----:B------:R-:W-:Y:S01]  /*7270*/  BPT.TRAP 0x1 ;  /* 0x000000040000795c */ /* 0x000fe20000300000 */
.L_x_44:
[----:B------:R-:W-:-:S04]  /*7280*/  ULEA UR5, UR6, UR38, 0x3 ;  /* 0x0000002606057291 */ /* 0x000fc8000f8e183f */
[----:B------:R-:W-:-:S04]  /*7290*/  UIADD3 UR5, UR5, 0xa828, URZ ;  /* 0x0000a82805057890 */ /* 0x000fc8000fffe03f */
[----:B------:R-:W-:-:S09]  /*72a0*/  UPRMT UR5, URZ, 0x654, UR5 ;  /* 0x000006543f057896 */ /* 0x000fd20008000005 */
[----:B------:R-:W-:Y:S01]  /*72b0*/  SYNCS.ARRIVE.TRANS64.RED.A1T0 RZ, [UR5], RZ ;  /* 0x000000ffffff79a7 */ /* 0x000fe20008100405 */
[----:B------:R-:W-:Y:S05]  /*72c0*/  @P1 BRA `(.L_x_45) ;  /* 0x0000000000041947 */ /* 0x000fea0003800000 */
[----:B------:R-:W-:Y:S01]  /*72d0*/  BPT.TRAP 0x1 ;  /* 0x000000040000795c */ /* 0x000fe20000300000 */
.L_x_45:
[----:B------:R-:W-:Y:S01]  /*72e0*/  UIADD3 UR5, UR6, 0x1, URZ ;  /* 0x0000000106057890 */ /* 0x000fe2000fffe03f */
[C---:B------:R-:W-:Y:S01]  /*72f0*/  ISETP.GT.AND P3, PT, R7.reuse, 0x1, PT ;  /* 0x000000010700780c */ /* 0x040fe20003f64270 */
[----:B------:R-:W-:Y:S01]  /*7300*/  UIADD3 UR6, UR7, 0x1, URZ ;  /* 0x0000000107067890 */ /* 0x000fe2000fffe03f */
[----:B------:R-:W-:Y:S01]  /*7310*/  VIADD R7, R7, 0xffffffff ;  /* 0xffffffff07077836 */ /* 0x000fe20000000000 */
[----:B------:R-:W-:Y:S01]  /*7320*/  UISETP.NE.AND UP0, UPT, UR5, 0x5, UPT ;  /* 0x000000050500788c */ /* 0x000fe2000bf05270 */
[----:B------:R-:W-:Y:S01]  /*7330*/  VIADD R5, R5, 0x40 ;  /* 0x0000004005057836 */ /* 0x000fe20000000000 */
        /* <DEDUP_REMOVED lines=8> */
.L_x_35:
[----:B------:R-:W2:Y:S01]  /*73c0*/  SHFL.BFLY PT, R0, R11, 0x1, 0x1f ;  /* 0x0c201f000b007f89 */ /* 0x000ea200000e0000 */
[----:B------:R-:W-:Y:S01]  /*73d0*/  BSSY B0, `(.L_x_47) ;  /* 0x0000024000007945 */ /* 0x000fe20003800000 */
[----:B------:R-:W-:Y:S02]  /*73e0*/  IMAD.MOV.U32 R7, RZ, RZ, 0x7f800000 ;  /* 0x7f800000ff077424 */ /* 0x000fe400078e00ff */
[----:B------:R-:W3:Y:S01]  /*73f0*/  SHFL.BFLY PT, R3, R12, 0x1, 0x1f ;  /* 0x0c201f000c037f89 */ /* 0x000ee200000e0000 */
[----:B------:R-:W-:Y:S02]  /*7400*/  IMAD.MOV.U32 R9, RZ, RZ, 0x3f800000 ;  /* 0x3f800000ff097424 */ /* 0x000fe400078e00ff */
[----:B------:R-:W-:Y:S02]  /*7410*/  IMAD.MOV.U32 R2, RZ, RZ, 0x3f800000 ;  /* 0x3f800000ff027424 */ /* 0x000fe400078e00ff */
[----:B--2---:R-:W-:Y:S01]  /*7420*/  FADD R0, R0, R11 ;  /* 0x0000000b00007221 */ /* 0x004fe20000000000 */
[----:B------:R-:W-:-:S02]  /*7430*/  IMAD.MOV.U32 R11, RZ, RZ, 0x7f800000 ;  /* 0x7f800000ff0b7424 */ /* 0x000fc400078e00ff */
[----:B---3--:R-:W-:Y:S02]  /*7440*/  FADD R16, R3, R12 ;  /* 0x0000000c03107221 */ /* 0x008fe40000000000 */
[----:B------:R-:W2:Y:S04]  /*7450*/  SHFL.BFLY PT, R5, R0, 0x2, 0x1f ;  /* 0x0c401f0000057f89 */ /* 0x000ea800000e0000 */
[----:B------:R-:W3:Y:S01]  /*7460*/  SHFL.BFLY PT, R17, R16, 0x2, 0x1f ;  /* 0x0c401f0010117f89 */ /* 0x000ee200000e0000 */
[C---:B--2---:R-:W-:Y:S01]  /*7470*/  FSETP.NE.AND P0, PT, R0.reuse, -R5, PT ;  /* 0x800000050000720b */ /* 0x044fe20003f05000 */
[----:B------:R-:W-:Y:S01]  /*7480*/  FADD R4, R0, R5 ;  /* 0x0000000500047221 */ /* 0x000fe20000000000 */
[----:B---3--:R-:W-:-:S11]  /*7490*/  FADD R5, R16, R17 ;  /* 0x0000001110057221 */ /* 0x008fd60000000000 */
[----:B------:R-:W-:Y:S05]  /*74a0*/  @!P0 BRA `(.L_x_48) ;  /* 0x0000000000588947 */ /* 0x000fea0003800000 */
[----:B------:R-:W-:Y:S01]  /*74b0*/  VIADD R0, R4, 0x1800000 ;  /* 0x0180000004007836 */ /* 0x000fe20000000000 */
[----:B------:R-:W-:Y:S04]  /*74c0*/  BSSY B1, `(.L_x_49) ;  /* 0x000000d000017945 */ /* 0x000fe80003800000 */
[----:B------:R-:W-:-:S04]  /*74d0*/  LOP3.LUT R0, R0, 0x7f800000, RZ, 0xc0, !PT ;  /* 0x7f80000000007812 */ /* 0x000fc800078ec0ff */
[----:B------:R-:W-:-:S13]  /*74e0*/  ISETP.GT.U32.AND P0, PT, R0, 0x1ffffff, PT ;  /* 0x01ffffff0000780c */ /* 0x000fda0003f04070 */
[----:B------:R-:W-:Y:S05]  /*74f0*/  @P0 BRA `(.L_x_50) ;  /* 0x0000000000140947 */ /* 0x000fea0003800000 */
[----:B------:R-:W-:Y:S01]  /*7500*/  IMAD.MOV.U32 R2, RZ, RZ, R4 ;  /* 0x000000ffff027224 */ /* 0x000fe200078e0004 */
[----:B------:R-:W-:-:S07]  /*7510*/  MOV R15, 0x7530 ;  /* 0x00007530000f7802 */ /* 0x000fce0000000f00 */
[----:B-1----:R-:W-:Y:S05]  /*7520*/  CALL.REL.NOINC `($__internal_0_$__cuda_sm20_rcp_rn_f32_slowpath) ;  /* 0x0000003000387944 */ /* 0x002fea0003c00000 */
[----:B------:R-:W-:Y:S01]  /*7530*/  IMAD.MOV.U32 R2, RZ, RZ, R0 ;  /* 0x000000ffff027224 */ /* 0x000fe200078e0000 */
[----:B------:R-:W-:Y:S06]  /*7540*/  BRA `(.L_x_51) ;  /* 0x0000000000107947 */ /* 0x000fec0003800000 */
.L_x_50:
[----:B------:R-:W2:Y:S02]  /*7550*/  MUFU.RCP R3, R4 ;  /* 0x0000000400037308 */ /* 0x000ea40000001000 */
[----:B--2---:R-:W-:-:S04]  /*7560*/  FFMA R0, R4, R3, -1 ;  /* 0xbf80000004007423 */ /* 0x004fc80000000003 */
[----:B------:R-:W-:-:S04]  /*7570*/  FADD.FTZ R0, -R0, -RZ ;  /* 0x800000ff00007221 */ /* 0x000fc80000010100 */
[----:B------:R-:W-:-:S07]  /*7580*/  FFMA R2, R3, R0, R3 ;  /* 0x0000000003027223 */ /* 0x000fce0000000003 */
.L_x_51:
[----:B------:R-:W-:Y:S05]  /*7590*/  BSYNC B1 ;  /* 0x0000000000017941 */ /* 0x000fea0003800000 */
.L_x_49:
[----:B------:R-:W-:Y:S01]  /*75a0*/  FSETP.GEU.AND P0, PT, |R4|, 1.175494350822287508e-38, PT ;  /* 0x008000000400780b */ /* 0x000fe20003f0e200 */
[----:B------:R-:W-:-:S12]  /*75b0*/  ULDC UR4, c[0x0][0x600] ;  /* 0x0001800000047ab9 */ /* 0x000fd80000000800 */
[----:B------:R-:W-:-:S04]  /*75c0*/  @!P0 FMUL R4, R4, 16777216 ;  /* 0x4b80000004048820 */ /* 0x000fc80000400000 */
[----:B------:R-:W2:Y:S02]  /*75d0*/  MUFU.LG2 R0, R4 ;  /* 0x0000000400007308 */ /* 0x000ea40000000c00 */
[----:B--2---:R-:W-:-:S04]  /*75e0*/  @!P0 FADD R0, R0, -24 ;  /* 0xc1c0000000008421 */ /* 0x004fc80000000000 */
[----:B------:R-:W-:-:S04]  /*75f0*/  FMUL R11, R0, 0.69314718246459960938 ;  /* 0x3f317218000b7820 */ /* 0x000fc80000400000 */
[----:B------:R-:W-:-:S07]  /*7600*/  FFMA R11, R6, UR4, R11 ;  /* 0x00000004060b7c23 */ /* 0x000fce000800000b */
.L_x_48:
[----:B------:R-:W-:Y:S05]  /*7610*/  BSYNC B0 ;  /* 0x0000000000007941 */ /* 0x000fea0003800000 */
.L_x_47:
[----:B------:R-:W-:Y:S01]  /*7620*/  FSETP.NE.AND P0, PT, R16, -R17, PT ;  /* 0x800000111000720b */ /* 0x000fe20003f05000 */
[----:B------:R-:W-:Y:S01]  /*7630*/  ULDC UR4, c[0x0][0x608] ;  /* 0x0001820000047ab9 */ /* 0x000fe20000000800 */
[----:B------:R-:W-:Y:S01]  /*7640*/  BSSY B0, `(.L_x_52) ;  /* 0x0000031000007945 */ /* 0x000fe20003800000 */
[----:B------:R-:W-:-:S04]  /*7650*/  FMUL R2, R2, UR4 ;  /* 0x0000000402027c20 */ /* 0x000fc80008400000 */
[-C--:B------:R-:W-:Y:S01]  /*7660*/  FMUL R24, R24, R2.reuse ;  /* 0x0000000218187220 */ /* 0x080fe20000400000 */
[-C--:B-1----:R-:W-:Y:S01]  /*7670*/  FMUL R22, R25, R2.reuse ;  /* 0x0000000219167220 */ /* 0x082fe20000400000 */
        /* <DEDUP_REMOVED lines=22> */
[----:B------:R-:W-:Y:S06]  /*77e0*/  @!P0 BRA `(.L_x_53) ;  /* 0x0000000000588947 */ /* 0x000fec0003800000 */
[----:B------:R-:W-:Y:S01]  /*77f0*/  VIADD R0, R5, 0x1800000 ;  /* 0x0180000005007836 */ /* 0x000fe20000000000 */
[----:B------:R-:W-:Y:S04]  /*7800*/  BSSY B1, `(.L_x_54) ;  /* 0x000000d000017945 */ /* 0x000fe80003800000 */
[----:B------:R-:W-:-:S04]  /*7810*/  LOP3.LUT R0, R0, 0x7f800000, RZ, 0xc0, !PT ;  /* 0x7f80000000007812 */ /* 0x000fc800078ec0ff */
[----:B------:R-:W-:-:S13]  /*7820*/  ISETP.GT.U32.AND P0, PT, R0, 0x1ffffff, PT ;  /* 0x01ffffff0000780c */ /* 0x000fda0003f04070 */
[----:B------:R-:W-:Y:S05]  /*7830*/  @P0 BRA `(.L_x_55) ;  /* 0x0000000000140947 */ /* 0x000fea0003800000 */
[----:B------:R-:W-:Y:S01]  /*7840*/  IMAD.MOV.U32 R2, RZ, RZ, R5 ;  /* 0x000000ffff027224 */ /* 0x000fe200078e0005 */
[----:B------:R-:W-:-:S07]  /*7850*/  MOV R15, 0x7870 ;  /* 0x00007870000f7802 */ /* 0x000fce0000000f00 */
[----:B------:R-:W-:Y:S05]  /*7860*/  CALL.REL.NOINC `($__internal_0_$__cuda_sm20_rcp_rn_f32_slowpath) ;  /* 0x0000002c00687944 */ /* 0x000fea0003c00000 */
[----:B------:R-:W-:Y:S01]  /*7870*/  IMAD.MOV.U32 R9, RZ, RZ, R0 ;  /* 0x000000ffff097224 */ /* 0x000fe200078e0000 */
[----:B------:R-:W-:Y:S06]  /*7880*/  BRA `(.L_x_56) ;  /* 0x0000000000107947 */ /* 0x000fec0003800000 */
.L_x_55:
[----:B------:R-:W1:Y:S02]  /*7890*/  MUFU.RCP R0, R5 ;  /* 0x0000000500007308 */ /* 0x000e640000001000 */
[----:B-1----:R-:W-:-:S04]  /*78a0*/  FFMA R2, R5, R0, -1 ;  /* 0xbf80000005027423 */ /* 0x002fc80000000000 */
[----:B------:R-:W-:-:S04]  /*78b0*/  FADD.FTZ R9, -R2, -RZ ;  /* 0x800000ff02097221 */ /* 0x000fc80000010100 */
[----:B------:R-:W-:-:S07]  /*78c0*/  FFMA R9, R0, R9, R0 ;  /* 0x0000000900097223 */ /* 0x000fce0000000000 */
.L_x_56:
[----:B------:R-:W-:Y:S05]  /*78d0*/  BSYNC B1 ;  /* 0x0000000000017941 */ /* 0x000fea0003800000 */
.L_x_54:
[----:B------:R-:W-:Y:S01]  /*78e0*/  FSETP.GEU.AND P0, PT, |R5|, 1.175494350822287508e-38, PT ;  /* 0x008000000500780b */ /* 0x000fe20003f0e200 */
[----:B------:R-:W-:-:S12]  /*78f0*/  ULDC UR4, c[0x0][0x600] ;  /* 0x0001800000047ab9 */ /* 0x000fd80000000800 */
[----:B------:R-:W-:-:S04]  /*7900*/  @!P0 FMUL R5, R5, 16777216 ;  /* 0x4b80000005058820 */ /* 0x000fc80000400000 */
[----:B------:R-:W1:Y:S02]  /*7910*/  MUFU.LG2 R0, R5 ;  /* 0x0000000500007308 */ /* 0x000e640000000c00 */
[----:B-1----:R-:W-:-:S04]  /*7920*/  @!P0 FADD R0, R0, -24 ;  /* 0xc1c0000000008421 */ /* 0x002fc80000000000 */
[----:B------:R-:W-:-:S04]  /*7930*/  FMUL R7, R0, 0.69314718246459960938 ;  /* 0x3f31721800077820 */ /* 0x000fc80000400000 */
[----:B------:R-:W-:-:S07]  /*7940*/  FFMA R7, R8, UR4, R7 ;  /* 0x0000000408077c23 */ /* 0x000fce0008000007 */
.L_x_53:
[----:B------:R-:W-:Y:S05]  /*7950*/  BSYNC B0 ;  /* 0x0000000000007941 */ /* 0x000fea0003800000 */
.L_x_52:
[----:B------:R-:W-:Y:S01]  /*7960*/  UISETP.NE.AND UP0, UPT, UR36, 0x1, UPT ;  /* 0x000000012400788c */ /* 0x000fe2000bf05270 */
[----:B------:R-:W1:Y:S03]  /*7970*/  S2R R17, SR_TID.X ;  /* 0x0000000000117919 */ /* 0x000e660000002100 */
[----:B------:R-:W-:-:S06]  /*7980*/  USEL UR4, URZ, 0x1, UP0 ;  /* 0x000000013f047887 */ /* 0x000fcc0008000000 */
[----:B------:R-:W-:Y:S01]  /*7990*/  IMAD.U32 R0, RZ, RZ, UR4 ;  /* 0x00000004ff007e24 */ /* 0x000fe2000f8e00ff */
[----:B------:R-:W-:Y:S02]  /*79a0*/  ULDC UR4, c[0x0][0x608] ;  /* 0x0001820000047ab9 */ /* 0x000fe40000000800 */
[----:B------:R-:W-:Y:S02]  /*79b0*/  FMUL R9, R9, UR4 ;  /* 0x0000000409097c20 */ /* 0x000fe40008400000 */
[----:B------:R-:W-:-:S04]  /*79c0*/  SHF.L.U32 R0, R0, 0x1f, RZ ;  /* 0x0000001f00007819 */ /* 0x000fc800000006ff */
[----:B------:R-:W2:Y:S01]  /*79d0*/  SYNCS.PHASECHK.TRANS64.TRYWAIT P0, [UR20+0x8], R0 ;  /* 0x00000800ff0075a7 */ /* 0x000ea20008000154 */
[C---:B-1----:R-:W-:Y:S02]  /*79e0*/  LOP3.LUT P1, RZ, R17.reuse, 0x3, RZ, 0xc0, !PT ;  /* 0x0000000311ff7812 */ /* 0x042fe4000782c0ff */
[----:B------:R-:W-:Y:S01]  /*79f0*/  LOP3.LUT R16, R17, 0x7f, RZ, 0xc0, !PT ;  /* 0x0000007f11107812 */ /* 0x000fe200078ec0ff */
[----:B--2---:R-:W-:Y:S10]  /*7a00*/  @!P0 BRA `(.L_x_57) ;  /* 0x0000002800708947 */ /* 0x004ff40003800000 */
.L_x_109:
[----:B------:R-:W-:Y:S01]  /*7a10*/  ULDC.64 UR10, c[0x0][0x208] ;  /* 0x00008200000a7ab9 */ /* 0x000fe20000000a00 */
[----:B------:R-:W-:Y:S01]  /*7a20*/  BSSY B0, `(.L_x_58) ;  /* 0x0000019000007945 */ /* 0x000fe20003800000 */
[----:B------:R-:W-:Y:S02]  /*7a30*/  SHF.R.U32.HI R17, RZ, 0x2, R17 ;  /* 0x00000002ff117819 */ /* 0x000fe40000011611 */
[----:B------:R-:W-:Y:S01]  /*7a40*/  SHF.R.U32.HI R18, RZ, 0x5, R16 ;  /* 0x00000005ff127819 */ /* 0x000fe20000011610 */
[----:B------:R-:W-:Y:S06]  /*7a50*/  @P1 BRA `(.L_x_59) ;  /* 0x0000000000541947 */ /* 0x000fec0003800000 */
[----:B------:R-:W2:Y:S01]  /*7a60*/  S2UR UR4, SR_CTAID.Y ;  /* 0x00000000000479c3 */ /* 0x000ea20000002600 */
[----:B-1----:R-:W-:Y:S01]  /*7a70*/  IMAD.SHL.U32 R3, R18, 0x10, RZ ;  /* 0x0000001012037824 */ /* 0x002fe200078e00ff */
[----:B------:R-:W-:Y:S01]  /*7a80*/  LOP3.LUT R0, R17, 0x7, RZ, 0xc0, !PT ;  /* 0x0000000711007812 */ /* 0x000fe200078ec0ff */
[----:B------:R-:W-:Y:S01]  /*7a90*/  USHF.L.U32 UR8, UR37, 0x6, URZ ;  /* 0x0000000625087899 */ /* 0x000fe2000800063f */
[----:B------:R-:W-:Y:S02]  /*7aa0*/  ULDC.64 UR6, c[0x0][0x688] ;  /* 0x0001a20000067ab9 */ /* 0x000fe40000000a00 */
[----:B------:R-:W-:Y:S02]  /*7ab0*/  LOP3.LUT R0, R3, 0xfffffff0, R0, 0xe2, !PT ;  /* 0xfffffff003007812 */ /* 0x000fe400078ee200 */
[----:B------:R-:W1:Y:S03]  /*7ac0*/  S2UR UR5, SR_CTAID.Z ;  /* 0x00000000000579c3 */ /* 0x000e660000002700 */
[----:B------:R-:W-:-:S04]  /*7ad0*/  VIADD R3, R0, UR8 ;  /* 0x0000000800037c36 */ /* 0x000fc80008000000 */
[----:B------:R-:W-:Y:S01]  /*7ae0*/  VIADD R2, R3, 0x8 ;  /* 0x0000000803027836 */ /* 0x000fe20000000000 */
[----:B--2---:R-:W-:-:S04]  /*7af0*/  UIMAD UR4, UR4, UR6, UR8 ;  /* 0x00000006040472a4 */ /* 0x004fc8000f8e0208 */
[----:B-1----:R-:W-:-:S03]  /*7b00*/  UIMAD UR4, UR5, UR7, UR4 ;  /* 0x00000007050472a4 */ /* 0x002fc6000f8e0204 */
[----:B------:R-:W-:Y:S02]  /*7b10*/  ULDC UR5, c[0x0][0x288] ;  /* 0x0000a20000057ab9 */ /* 0x000fe40000000800 */
[----:B------:R-:W-:Y:S02]  /*7b20*/  ISETP.GE.U32.AND P0, PT, R3, UR5, PT ;  /* 0x0000000503007c0c */ /* 0x000fe4000bf06070 */
[----:B------:R-:W-:Y:S02]  /*7b30*/  IADD3 R0, P2, R0, UR4, RZ ;  /* 0x0000000400007c10 */ /* 0x000fe4000ff5e0ff */
[----:B------:R-:W-:Y:S01]  /*7b40*/  ISETP.GE.U32.AND P1, PT, R2, UR5, PT ;  /* 0x0000000502007c0c */ /* 0x000fe2000bf26070 */
[----:B------:R-:W-:Y:S02]  /*7b50*/  ULDC.64 UR4, c[0x0][0x680] ;  /* 0x0001a00000047ab9 */ /* 0x000fe40000000a00 */
[----:B------:R-:W-:Y:S01]  /*7b60*/  IMAD.X R3, RZ, RZ, RZ, P2 ;  /* 0x000000ffff037224 */ /* 0x000fe200010e06ff */
[----:B------:R-:W-:-:S04]  /*7b70*/  LEA R2, P2, R0, UR4, 0x2 ;  /* 0x0000000400027c11 */ /* 0x000fc8000f8410ff */
[----:B------:R-:W-:-:S05]  /*7b80*/  LEA.HI.X R3, R0, UR5, R3, 0x2, P2 ;  /* 0x0000000500037c11 */ /* 0x000fca00090f1403 */
[----:B------:R2:W-:Y:S04]  /*7b90*/  @!P0 STG.E desc[UR10][R2.64], R11 ;  /* 0x0000000b02008986 */ /* 0x0005e8000c10190a */
[----:B------:R2:W-:Y:S02]  /*7ba0*/  @!P1 STG.E desc[UR10][R2.64+0x20], R7 ;  /* 0x0000200702009986 */ /* 0x0005e4000c10190a */
.L_x_59:
[----:B------:R-:W-:Y:S05]  /*7bb0*/  BSYNC B0 ;  /* 0x0000000000007941 */ /* 0x000fea0003800000 */
.L_x_58:
[----:B------:R-:W-:Y:S01]  /*7bc0*/  ULDC.64 UR4, c[0x0][0x730] ;  /* 0x0001cc0000047ab9 */ /* 0x000fe20000000a00 */
[-C--:B------:R-:W-:Y:S01]  /*7bd0*/  FMUL R26, R26, R9.reuse ;  /* 0x000000091a1a7220 */ /* 0x080fe20000400000 */
[----:B------:R-:W-:Y:S01]  /*7be0*/  ISETP.NE.U32.AND P0, PT, RZ, UR4, PT ;  /* 0x00000004ff007c0c */ /* 0x000fe2000bf05070 */
[-C--:B------:R-:W-:Y:S01]  /*7bf0*/  FMUL R94, R27, R9.reuse ;  /* 0x000000091b5e7220 */ /* 0x080fe20000400000 */
[-C--:B------:R-:W-:Y:S01]  /*7c00*/  FMUL R30, R30, R9.reuse ;  /* 0x000000091e1e7220 */ /* 0x080fe20000400000 */
[-C--:B------:R-:W-:Y:S01]  /*7c10*/  FMUL R96, R31, R9.reuse ;  /* 0x000000091f607220 */ /* 0x080fe20000400000 */
[----:B------:R-:W-:Y:S01]  /*7c20*/  ISETP.NE.AND.EX P0, PT, RZ, UR5, PT, P0 ;  /* 0x00000005ff007c0c */ /* 0x000fe2000bf05300 */
        /* <DEDUP_REMOVED lines=20> */
[----:B------:R-:W-:Y:S06]  /*7d70*/  @P0 BRA `(.L_x_60) ;  /* 0x0000000000200947 */ /* 0x000fec0003800000 */
[----:B------:R-:W-:Y:S02]  /*7d80*/  ULDC.64 UR4, c[0x0][0x728] ;  /* 0x0001ca0000047ab9 */ /* 0x000fe40000000a00 */
[----:B------:R-:W-:-:S04]  /*7d90*/  ISETP.NE.U32.AND P0, PT, RZ, UR4, PT ;  /* 0x00000004ff007c0c */ /* 0x000fc8000bf05070 */
[----:B------:R-:W-:-:S13]  /*7da0*/  ISETP.NE.AND.EX P0, PT, RZ, UR5, PT, P0 ;  /* 0x00000005ff007c0c */ /* 0x000fda000bf05300 */
[----:B------:R-:W-:Y:S05]  /*7db0*/  @!P0 BRA `(.L_x_61) ;  /* 0x00000000000c8947 */ /* 0x000fea0003800000 */
[----:B-12---:R-:W1:Y:S02]  /*7dc0*/  LDC.64 R2, c[0x0][0x728] ;  /* 0x0001ca00ff027b82 */ /* 0x006e640000000a00 */
[----:B-1----:R4:W5:Y:S01]  /*7dd0*/  LDG.E R2, desc[UR10][R2.64] ;  /* 0x0000000a02027981 */ /* 0x002962000c1e1900 */
[----:B------:R-:W-:Y:S05]  /*7de0*/  BRA `(.L_x_60) ;  /* 0x0000000000047947 */ /* 0x000fea0003800000 */
.L_x_61:
[----:B--2---:R-:W3:Y:S02]  /*7df0*/  LDC R2, c[0x0][0x720] ;  /* 0x0001c800ff027b82 */ /* 0x004ee40000000800 */
.L_x_60:
[----:B-1----:R-:W-:Y:S01]  /*7e00*/  MOV R0, RZ ;  /* 0x000000ff00007202 */ /* 0x002fe20000000f00 */
[----:B---3-5:R-:W-:-:S03]  /*7e10*/  IMAD.MOV.U32 R51, RZ, RZ, R2 ;  /* 0x000000ffff337224 */ /* 0x028fc600078e0002 */
[----:B------:R-:W-:-:S13]  /*7e20*/  LOP3.LUT P0, RZ, R0, 0x9f, RZ, 0xc0, !PT ;  /* 0x0000009f00ff7812 */ /* 0x000fda000780c0ff */
[----:B------:R-:W-:Y:S05]  /*7e30*/  @!P0 BRA `(.L_x_62) ;  /* 0x0000000000408947 */ /* 0x000fea0003800000 */
[----:B------:R-:W-:Y:S01]  /*7e40*/  MOV R0, 0x0 ;  /* 0x0000000000007802 */ /* 0x000fe20000000f00 */
[----:B------:R-:W-:Y:S01]  /*7e50*/  ULDC.64 UR4, c[0x4][0x70] ;  /* 0x01001c0000047ab9 */ /* 0x000fe20000000a00 */
[----:B------:R-:W-:Y:S01]  /*7e60*/  ULDC.64 UR6, c[0x4][0x8] ;  /* 0x0100020000067ab9 */ /* 0x000fe20000000a00 */
[----:B------:R-:W-:Y:S01]  /*7e70*/  IMAD.U32 R4, RZ, RZ, UR4 ;  /* 0x00000004ff047e24 */ /* 0x000fe2000f8e00ff */
[----:B--2-4-:R1:W2:Y:S01]  /*7e80*/  LDC.64 R2, c[0x4][R0] ;  /* 0x0100000000027b82 */ /* 0x0142a20000000a00 */
[----:B------:R-:W-:Y:S01]  /*7e90*/  IMAD.U32 R5, RZ, RZ, UR5 ;  /* 0x00000005ff057e24 */ /* 0x000fe2000f8e00ff */
[----:B------:R-:W-:Y:S01]  /*7ea0*/  ULDC.64 UR4, c[0x4][0x78] ;  /* 0x01001e0000047ab9 */ /* 0x000fe20000000a00 */
[----:B------:R-:W-:Y:S02]  /*7eb0*/  IMAD.U32 R10, RZ, RZ, UR6 ;  /* 0x00000006ff0a7e24 */ /* 0x000fe4000f8e00ff */
[----:B------:R-:W-:Y:S02]  /*7ec0*/  IMAD.U32 R6, RZ, RZ, UR4 ;  /* 0x00000004ff067e24 */ /* 0x000fe4000f8e00ff */
[----:B------:R-:W-:-:S02]  /*7ed0*/  IMAD.U32 R7, RZ, RZ, UR5 ;  /* 0x00000005ff077e24 */ /* 0x000fc4000f8e00ff */
[----:B------:R-:W-:Y:S02]  /*7ee0*/  IMAD.U32 R11, RZ, RZ, UR7 ;  /* 0x00000007ff0b7e24 */ /* 0x000fe4000f8e00ff */
[----:B------:R-:W-:Y:S02]  /*7ef0*/  IMAD.MOV.U32 R8, RZ, RZ, 0x70 ;  /* 0x00000070ff087424 */ /* 0x000fe400078e00ff */
[----:B------:R-:W-:Y:S02]  /*7f00*/  IMAD.MOV.U32 R12, RZ, RZ, 0x1 ;  /* 0x00000001ff0c7424 */ /* 0x000fe400078e00ff */
[----:B-1----:R-:W-:-:S07]  /*7f10*/  IMAD.MOV.U32 R13, RZ, RZ, RZ ;  /* 0x000000ffff0d7224 */ /* 0x002fce00078e00ff */
[----:B------:R-:W-:-:S07]  /*7f20*/  LEPC R20, `(.L_x_62) ;  /* 0x000000001014794e */ /* 0x000fce0000000000 */
[----:B--2---:R-:W-:Y:S05]  /*7f30*/  CALL.ABS.NOINC R2 ;  /* 0x0000000002007343 */ /* 0x004fea0003c00000 */
.L_x_62:
[----:B------:R-:W-:Y:S02]  /*7f40*/  IMAD.U32 R19, RZ, RZ, UR38 ;  /* 0x00000026ff137e24 */ /* 0x000fe4000f8e00ff */
[----:B------:R-:W-:-:S04]  /*7f50*/  IMAD.U32 R0, RZ, RZ, UR36 ;  /* 0x00000024ff007e24 */ /* 0x000fc8000f8e00ff */
[----:B------:R-:W-:-:S04]  /*7f60*/  IMAD R19, R0, 0x1100, R19 ;  /* 0x0000110000137824 */ /* 0x000fc800078e0213 */
[----:B------:R-:W-:-:S05]  /*7f70*/  VIADD R0, R19, 0xffffef00 ;  /* 0xffffef0013007836 */ /* 0x000fca0000000000 */
        /* <DEDUP_REMOVED lines=18> */
.L_x_63:
[----:B------:R-:W1:Y:S01]  /*80a0*/  S2R R5, SR_TID.X ;  /* 0x0000000000057919 */ /* 0x000e620000002100 */
[----:B------:R-:W-:Y:S01]  /*80b0*/  ULDC.64 UR4, c[0x0][0x730] ;  /* 0x0001cc0000047ab9 */ /* 0x000fe20000000a00 */
[----:B------:R-:W-:Y:S01]  /*80c0*/  IMAD.SHL.U32 R17, R17, 0x20, RZ ;  /* 0x0000002011117824 */ /* 0x000fe200078e00ff */
[----:B------:R-:W-:Y:S01]  /*80d0*/  ISETP.NE.U32.AND P0, PT, RZ, UR4, PT ;  /* 0x00000004ff007c0c */ /* 0x000fe2000bf05070 */
[----:B------:R-:W-:-:S03]  /*80e0*/  VIADD R16, R16, 0x1f ;  /* 0x0000001f10107836 */ /* 0x000fc60000000000 */
[----:B------:R-:W-:Y:S02]  /*80f0*/  ISETP.NE.AND.EX P0, PT, RZ, UR5, PT, P0 ;  /* 0x00000005ff007c0c */ /* 0x000fe4000bf05300 */
[----:B------:R-:W-:-:S11]  /*8100*/  ISETP.GT.U32.AND P1, PT, R16, 0x3e, PT ;  /* 0x0000003e1000780c */ /* 0x000fd60003f24070 */
[----:B------:R-:W3:Y:S01]  /*8110*/  @P0 LDC R51, c[0x0][0x720] ;  /* 0x0001c800ff330b82 */ /* 0x000ee20000000800 */
[C---:B-1----:R-:W-:Y:S02]  /*8120*/  IMAD.SHL.U32 R0, R5.reuse, 0x2, RZ ;  /* 0x0000000205007824 */ /* 0x042fe400078e00ff */
[----:B--2---:R-:W-:-:S03]  /*8130*/  IMAD.SHL.U32 R2, R5, 0x8, RZ ;  /* 0x0000000805027824 */ /* 0x004fc600078e00ff */
[----:B----4-:R-:W-:Y:S02]  /*8140*/  LOP3.LUT R3, R0, 0x6, RZ, 0xc0, !PT ;  /* 0x0000000600037812 */ /* 0x010fe400078ec0ff */
[----:B------:R-:W-:Y:S02]  /*8150*/  LOP3.LUT R2, R2, 0x80, RZ, 0xc0, !PT ;  /* 0x0000008002027812 */ /* 0x000fe400078ec0ff */
[----:B------:R-:W-:Y:S01]  /*8160*/  SHF.R.U32.HI R0, RZ, 0x4, R5 ;  /* 0x00000004ff007819 */ /* 0x000fe20000011605 */
[----:B------:R-:W-:Y:S01]  /*8170*/  IMAD R3, R18, 0x200, R3 ;  /* 0x0000020012037824 */ /* 0x000fe200078e0203 */
[----:B------:R-:W-:Y:S01]  /*8180*/  LOP3.LUT R4, R2, 0x10, R5, 0xf8, !PT ;  /* 0x0000001002047812 */ /* 0x000fe200078ef805 */
[-C--:B---3--:R-:W-:Y:S01]  /*8190*/  FMUL R6, R30, R51.reuse ;  /* 0x000000331e067220 */ /* 0x088fe20000400000 */
[----:B------:R-:W-:Y:S01]  /*81a0*/  LOP3.LUT R2, R17, 0x60, RZ, 0xc0, !PT ;  /* 0x0000006011027812 */ /* 0x000fe200078ec0ff */
[-C--:B------:R-:W-:Y:S01]  /*81b0*/  FMUL R8, R32, R51.reuse ;  /* 0x0000003320087220 */ /* 0x080fe20000400000 */
[----:B------:R-:W-:Y:S01]  /*81c0*/  LOP3.LUT P0, RZ, R0, 0x1, RZ, 0xc0, !PT ;  /* 0x0000000100ff7812 */ /* 0x000fe2000780c0ff */
[----:B------:R-:W-:Y:S01]  /*81d0*/  FMUL R0, R24, R51 ;  /* 0x0000003318007220 */ /* 0x000fe20000400000 */
[----:B------:R-:W-:Y:S01]  /*81e0*/  IADD3 R2, R4, R3, R2 ;  /* 0x0000000304027210 */ /* 0x000fe20007ffe002 */
[-C--:B------:R-:W-:Y:S01]  /*81f0*/  FMUL R3, R22, R51.reuse ;  /* 0x0000003316037220 */ /* 0x080fe20000400000 */
[-C--:B------:R-:W-:Y:S01]  /*8200*/  FMUL R4, R28, R51.reuse ;  /* 0x000000331c047220 */ /* 0x080fe20000400000 */
[-C--:B------:R-:W-:Y:S01]  /*8210*/  FMUL R10, R34, R51.reuse ;  /* 0x00000033220a7220 */ /* 0x080fe20000400000 */
[----:B------:R-:W-:Y:S01]  /*8220*/  FMUL R12, R36, R51 ;  /* 0x00000033240c7220 */ /* 0x000fe20000400000 */
[----:B------:R-:W-:-:S02]  /*8230*/  IMAD.IADD R50, R19, 0x1, R2 ;  /* 0x0000000113327824 */ /* 0x000fc400078e0202 */
[-C--:B------:R-:W-:Y:S01]  /*8240*/  FMUL R14, R38, R51.reuse ;  /* 0x00000033260e7220 */ /* 0x080fe20000400000 */
[-C--:B------:R-:W-:Y:S01]  /*8250*/  FMUL R21, R42, R51.reuse ;  /* 0x000000332a157220 */ /* 0x080fe20000400000 */
[-C--:B------:R-:W-:Y:S01]  /*8260*/  FMUL R23, R40, R51.reuse ;  /* 0x0000003328177220 */ /* 0x080fe20000400000 */
[----:B------:R-:W-:Y:S02]  /*8270*/  VIADD R2, R50, 0xffffef00 ;  /* 0xffffef0032027836 */ /* 0x000fe40000000000 */
[-C--:B------:R-:W-:Y:S01]  /*8280*/  FMUL R25, R46, R51.reuse ;  /* 0x000000332e197220 */ /* 0x080fe20000400000 */
[----:B------:R-:W-:Y:S02]  /*8290*/  VIADD R18, R50, 0xffffef10 ;  /* 0xffffef1032127836 */ /* 0x000fe40000000000 */
[-C--:B------:R-:W-:Y:S01]  /*82a0*/  FMUL R27, R44, R51.reuse ;  /* 0x000000332c1b7220 */ /* 0x080fe20000400000 */
[----:B------:R-:W-:Y:S02]  /*82b0*/  @P0 VIADD R18, R2, 0xfffffff0 ;  /* 0xfffffff002120836 */ /* 0x000fe40000000000 */
        /* <DEDUP_REMOVED lines=36> */
[----:B------:R-:W-:-:S02]  /*8500*/  F2FP.SATFINITE.E4M3.F32.PACK_AB_MERGE_C R3, R3, R0, RZ ;  /* 0x000000000303723e */ /* 0x000fc400048070ff */
[----:B------:R-:W-:Y:S02]  /*8510*/  F2FP.SATFINITE.E4M3.F32.PACK_AB_MERGE_C R5, R5, R2, RZ ;  /* 0x000000020505723e */ /* 0x000fe400048070ff */
[----:B------:R-:W-:Y:S02]  /*8520*/  F2FP.SATFINITE.E4M3.F32.PACK_AB_MERGE_C R7, R7, R4, RZ ;  /* 0x000000040707723e */ /* 0x000fe400048070ff */
[----:B------:R-:W-:Y:S02]  /*8530*/  F2FP.SATFINITE.E4M3.F32.PACK_AB_MERGE_C R9, R9, R6, RZ ;  /* 0x000000060909723e */ /* 0x000fe400048070ff */
[----:B------:R-:W-:Y:S02]  /*8540*/  F2FP.SATFINITE.E4M3.F32.PACK_AB_MERGE_C R11, R11, R8, RZ ;  /* 0x000000080b0b723e */ /* 0x000fe400048070ff */
[----:B------:R-:W-:Y:S02]  /*8550*/  F2FP.SATFINITE.E4M3.F32.PACK_AB_MERGE_C R13, R13, R10, RZ ;  /* 0x0000000a0d0d723e */ /* 0x000fe400048070ff */
        /* <DEDUP_REMOVED lines=17> */
[----:B------:R-:W-:Y:S01]  /*8670*/  F2FP.SATFINITE.E4M3.F32.PACK_AB_MERGE_C R49, R46, R49, RZ ;  /* 0x000000312e31723e */ /* 0x000fe200048070ff */
[----:B------:R-:W-:Y:S06]  /*8680*/  @P1 BRA `(.L_x_64) ;  /* 0x0000000000041947 */ /* 0x000fec0003800000 */
[----:B------:R-:W-:-:S04]  /*8690*/  DEPBAR.LE SB0, 0x1 ;  /* 0x000080400000791a */ /* 0x000fc80000000000 */
.L_x_64:
[----:B------:R-:W-:Y:S05]  /*86a0*/  WARPSYNC.ALL ;  /* 0x0000000000007948 */ /* 0x000fea0003800000 */
[----:B------:R-:W-:Y:S06]  /*86b0*/  BAR.SYNC.DEFER_BLOCKING 0x1, 0x80 ;  /* 0x0042000000007b1d */ /* 0x000fec0000010000 */
[----:B------:R-:W-:Y:S01]  /*86c0*/  BSSY B0, `(.L_x_65) ;  /* 0x000001d000007945 */ /* 0x000fe20003800000 */
[----:B------:R1:W-:Y:S04]  /*86d0*/  STS.U16 [R50+-0x1100], R3 ;  /* 0xffef000332007388 */ /* 0x0003e80000000400 */
[----:B------:R1:W-:Y:S04]  /*86e0*/  STS.U16 [R50+-0x1000], R5 ;  /* 0xfff0000532007388 */ /* 0x0003e80000000400 */
[----:B------:R1:W-:Y:S04]  /*86f0*/  STS.U16 [R50+-0x10f8], R7 ;  /* 0xffef080732007388 */ /* 0x0003e80000000400 */
[----:B------:R1:W-:Y:S04]  /*8700*/  STS.U16 [R50+-0xff8], R9 ;  /* 0xfff0080932007388 */ /* 0x0003e80000000400 */
[----:B------:R1:W-:Y:S04]  /*8710*/  STS.U16 [R18], R11 ;  /* 0x0000000b12007388 */ /* 0x0003e80000000400 */
[----:B------:R1:W-:Y:S04]  /*8720*/  STS.U16 [R18+0x100], R13 ;  /* 0x0001000d12007388 */ /* 0x0003e80000000400 */
[----:B------:R1:W-:Y:S04]  /*8730*/  STS.U16 [R18+0x8], R15 ;  /* 0x0000080f12007388 */ /* 0x0003e80000000400 */
[----:B------:R1:W-:Y:S01]  /*8740*/  STS.U16 [R18+0x108], R17 ;  /* 0x0001081112007388 */ /* 0x0003e20000000400 */
[----:B------:R-:W-:Y:S01]  /*8750*/  @!PT LDS RZ, [RZ] ;  /* 0x00000000fffff984 */ /* 0x000fe20000000800 */
[----:B------:R-:W-:Y:S01]  /*8760*/  @!PT LDS RZ, [RZ] ;  /* 0x00000000fffff984 */ /* 0x000fe20000000800 */
[----:B------:R-:W-:Y:S01]  /*8770*/  @!PT LDS RZ, [RZ] ;  /* 0x00000000fffff984 */ /* 0x000fe20000000800 */
[----:B------:R-:W-:Y:S01]  /*8780*/  @!PT LDS RZ, [RZ] ;  /* 0x00000000fffff984 */ /* 0x000fe20000000800 */
[----:B------:R2:W-:Y:S06]  /*8790*/  MEMBAR.ALL.CTA ;  /* 0x0000000000007992 */ /* 0x0005ec0000008000 */
[----:B--2---:R-:W2:Y:S02]  /*87a0*/  FENCE.VIEW.ASYNC.S ;  /* 0x00000000000073c6 */ /* 0x004ea40000000000 */
[----:B--2---:R-:W-:Y:S06]  /*87b0*/  BAR.SYNC.DEFER_BLOCKING 0x1, 0x80 ;  /* 0x0042000000007b1d */ /* 0x004fec0000010000 */
[----:B-1----:R-:W-:Y:S05]  /*87c0*/  @P1 BRA `(.L_x_66) ;  /* 0x0000000000301947 */ /* 0x002fea0003800000 */
[----:B------:R-:W-:Y:S01]  /*87d0*/  S2UR UR12, SR_CTAID.Z ;  /* 0x00000000000c79c3 */ /* 0x000fe20000002700 */
[----:B------:R-:W-:Y:S01]  /*87e0*/  R2UR UR8, R19 ;  /* 0x00000000130872ca */ /* 0x000fe200000e0000 */
[----:B------:R-:W-:Y:S01]  /*87f0*/  ULDC.64 UR4, c[0x0][0x198] ;  /* 0x0000660000047ab9 */ /* 0x000fe20000000a00 */
[----:B------:R-:W-:Y:S02]  /*8800*/  USHF.L.U32 UR10, UR37, 0x6, URZ ;  /* 0x00000006250a7899 */ /* 0x000fe4000800063f */
[----:B------:R-:W-:Y:S01]  /*8810*/  UIADD3 UR4, UP0, UR4, 0x670, URZ ;  /* 0x0000067004047890 */ /* 0x000fe2000ff1e03f */
[----:B------:R-:W-:Y:S02]  /*8820*/  UMOV UR9, URZ ;  /* 0x0000003f00097c82 */ /* 0x000fe40008000000 */
[----:B------:R-:W1:Y:S01]  /*8830*/  S2UR UR11, SR_CTAID.Y ;  /* 0x00000000000b79c3 */ /* 0x000e620000002600 */
[----:B------:R-:W-:-:S05]  /*8840*/  UIADD3.X UR5, URZ, UR5, URZ, UP0, !UPT ;  /* 0x000000053f057290 */ /* 0x000fca00087fe43f */
[----:B------:R-:W-:-:S09]  /*8850*/  UIADD3 UR8, UR8, -0x1100, URZ ;  /* 0xffffef0008087890 */ /* 0x000fd2000fffe03f */
[----:B-1----:R1:W-:Y:S01]  /*8860*/  UTMASTG.4D [UR8], [UR4] ;  /* 0x00000008040073b5 */ /* 0x0023e20008018000 */
[----:B------:R0:W-:Y:S01]  /*8870*/  UTMACMDFLUSH ;  /* 0x00000000000079b7 */ /* 0x0001e20000000000 */
[----:B-1----:R-:W-:-:S04]  /*8880*/  DEPBAR.LE SB0, 0x1 ;  /* 0x000080400000791a */ /* 0x002fc80000000000 */
.L_x_66:
[----:B------:R-:W-:Y:S05]  /*8890*/  BSYNC B0 ;  /* 0x0000000000007941 */ /* 0x000fea0003800000 */
.L_x_65:
[----:B------:R-:W-:Y:S06]  /*88a0*/  BAR.SYNC.DEFER_BLOCKING 0x1, 0x80 ;  /* 0x0042000000007b1d */ /* 0x000fec0000010000 */
[----:B------:R-:W-:Y:S01]  /*88b0*/  BSSY B0, `(.L_x_67) ;  /* 0x000001d000007945 */ /* 0x000fe20003800000 */
[----:B------:R1:W-:Y:S04]  /*88c0*/  STS.U16 [R50+-0x900], R23 ;  /* 0xfff7001732007388 */ /* 0x0003e80000000400 */
[----:B------:R1:W-:Y:S04]  /*88d0*/  STS.U16 [R50+-0x800], R21 ;  /* 0xfff8001532007388 */ /* 0x0003e80000000400 */
[----:B------:R1:W-:Y:S04]  /*88e0*/  STS.U16 [R50+-0x8f8], R27 ;  /* 0xfff7081b32007388 */ /* 0x0003e80000000400 */
[----:B------:R1:W-:Y:S04]  /*88f0*/  STS.U16 [R50+-0x7f8], R25 ;  /* 0xfff8081932007388 */ /* 0x0003e80000000400 */
[----:B------:R1:W-:Y:S04]  /*8900*/  STS.U16 [R18+0x800], R31 ;  /* 0x0008001f12007388 */ /* 0x0003e80000000400 */
        /* <DEDUP_REMOVED lines=16> */
[----:B------:R-:W-:Y:S02]  /*8a10*/  UMOV UR9, 0x20 ;  /* 0x0000002000097882 */ /* 0x000fe40000000000 */
[----:B------:R-:W1:Y:S01]  /*8a20*/  S2UR UR11, SR_CTAID.Y ;  /* 0x00000000000b79c3 */ /* 0x000e620000002600 */
[----:B------:R-:W-:-:S05]  /*8a30*/  UIADD3.X UR5, URZ, UR5, URZ, UP0, !UPT ;  /* 0x000000053f057290 */ /* 0x000fca00087fe43f */
[----:B------:R-:W-:-:S09]  /*8a40*/  UIADD3 UR8, UR8, -0x900, URZ ;  /* 0xfffff70008087890 */ /* 0x000fd2000fffe03f */
[----:B-1----:R1:W-:Y:S01]  /*8a50*/  UTMASTG.4D [UR8], [UR4] ;  /* 0x00000008040073b5 */ /* 0x0023e20008018000 */
[----:B------:R0:W-:Y:S01]  /*8a60*/  UTMACMDFLUSH ;  /* 0x00000000000079b7 */ /* 0x0001e20000000000 */
[----:B-1----:R-:W-:-:S04]  /*8a70*/  DEPBAR.LE SB0, 0x1 ;  /* 0x000080400000791a */ /* 0x002fc80000000000 */
.L_x_68:
[----:B------:R-:W-:Y:S05]  /*8a80*/  BSYNC B0 ;  /* 0x0000000000007941 */ /* 0x000fea0003800000 */
.L_x_67:
        /* <DEDUP_REMOVED lines=27> */
[----:B-1----:R1:W-:Y:S02]  /*8c40*/  UTMASTG.4D [UR8], [UR4] ;  /* 0x00000008040073b5 */ /* 0x0023e40008018000 */
[----:B-1----:R0:W-:Y:S02]  /*8c50*/  UTMACMDFLUSH ;  /* 0x00000000000079b7 */ /* 0x0021e40000000000 */
.L_x_70:
[----:B------:R-:W-:Y:S05]  /*8c60*/  BSYNC B0 ;  /* 0x0000000000007941 */ /* 0x000fea0003800000 */
.L_x_69:
[----:B------:R-:W-:Y:S01]  /*8c70*/  UIADD3 UR36, UR36, -0x1, URZ ;  /* 0xffffffff24247890 */ /* 0x000fe2000fffe03f */
[----:B------:R-:W-:-:S04]  /*8c80*/  DEPBAR.LE SB0, 0x0 ;  /* 0x000080000000791a */ /* 0x000fc80000000000 */
[----:B------:R-:W-:-:S04]  /*8c90*/  USHF.L.U32 UR4, UR36, 0x3, URZ ;  /* 0x0000000324047899 */ /* 0x000fc8000800063f */
[----:B------:R-:W-:-:S04]  /*8ca0*/  ULOP3.LUT UR4, UR4, 0x8, URZ, 0xe2, !UPT ;  /* 0x0000000804047892 */ /* 0x000fc8000f8ee23f */
[----:B------:R-:W-:-:S06]  /*8cb0*/  ULOP3.LUT UR4, UR4, 0x18, URZ, 0x3c, !UPT ;  /* 0x0000001804047892 */ /* 0x000fcc000f8e3c3f */
[----:B------:R-:W-:-:S04]  /*8cc0*/  IMAD.U32 R0, RZ, RZ, UR4 ;  /* 0x00000004ff007e24 */ /* 0x000fc8000f8e00ff */
[----:B------:R-:W-:Y:S01]  /*8cd0*/  SYNCS.ARRIVE.TRANS64.A1T0 RZ, [R0+UR38+0xa890], RZ ;  /* 0x00a890ff00ff79a7 */ /* 0x000fe20008100026 */
[----:B------:R-:W-:Y:S05]  /*8ce0*/  EXIT ;  /* 0x000000000000794d */ /* 0x000fea0003800000 */
.L_x_6:
[----:B------:R-:W-:-:S08]  /*8cf0*/  UISETP.NE.AND UP0, UPT, UR4, 0x1, UPT ;  /* 0x000000010400788c */ /* 0x000fd0000bf05270 */
[----:B------:R-:W1:-:S00]  /*8d00*/  USETMAXREG.DEALLOC.CTAPOOL 0x18 ;  /* 0x00000018000079c8 */ /* 0x000e4000080e0500 */
[----:B------:R-:W-:-:S13]  /*8d10*/  PLOP3.LUT P0, PT, PT, PT, UP0, 0x80, 0x0 ;  /* 0x000000000000781c */ /* 0x000fda0003f0f008 */
[----:B------:R-:W-:Y:S05]  /*8d20*/  @P0 EXIT ;  /* 0x000000000000094d */ /* 0x000fea0003800000 */
[----:B------:R-:W2:Y:S01]  /*8d30*/  S2UR UR11, SR_CTAID.X ;  /* 0x00000000000b79c3 */ /* 0x000ea20000002500 */
[----:B------:R-:W-:Y:S01]  /*8d40*/  ULDC UR4, c[0x0][0x28c] ;  /* 0x0000a30000047ab9 */ /* 0x000fe20000000800 */
[----:B------:R-:W-:Y:S01]  /*8d50*/  ELECT P3, URZ, PT ;  /* 0x00000000003f782f */ /* 0x000fe20003860000 */
[----:B------:R-:W-:Y:S01]  /*8d60*/  BSSY B0, `(.L_x_71) ;  /* 0x000003c000007945 */ /* 0x000fe20003800000 */
[----:B------:R-:W-:Y:S01]  /*8d70*/  UIADD3 UR6, UR4, 0x3f, URZ ;  /* 0x0000003f04067890 */ /* 0x000fe2000fffe03f */
[----:B-1----:R-:W-:Y:S01]  /*8d80*/  CS2R R2, SRZ ;  /* 0x0000000000027805 */ /* 0x002fe2000001ff00 */
[----:B------:R-:W-:Y:S02]  /*8d90*/  IMAD.MOV.U32 R7, RZ, RZ, RZ ;  /* 0x000000ffff077224 */ /* 0x000fe400078e00ff */
[----:B------:R-:W-:Y:S01]  /*8da0*/  USHF.R.S32.HI UR7, URZ, 0x1f, UR6 ;  /* 0x0000001f3f077899 */ /* 0x000fe20008011406 */
[----:B------:R-:W1:Y:S03]  /*8db0*/  S2UR UR20, SR_CTAID.Y ;  /* 0x00000000001479c3 */ /* 0x000e660000002600 */
[----:B------:R-:W-:-:S04]  /*8dc0*/  ULEA.HI UR7, UR7, UR6, URZ, 0x6 ;  /* 0x0000000607077291 */ /* 0x000fc8000f8f303f */
[----:B------:R-:W-:Y:S01]  /*8dd0*/  USHF.R.S32.HI UR7, URZ, 0x6, UR7 ;  /* 0x000000063f077899 */ /* 0x000fe20008011407 */
[----:B------:R-:W3:Y:S01]  /*8de0*/  S2UR UR21, SR_CTAID.Z ;  /* 0x00000000001579c3 */ /* 0x000ee20000002700 */
[----:B--2---:R-:W-:-:S04]  /*8df0*/  USHF.L.U32 UR11, UR11, 0x7, URZ ;  /* 0x000000070b0b7899 */ /* 0x004fc8000800063f */
[----:B------:R-:W-:-:S04]  /*8e00*/  UIADD3 UR4, UR11, 0xbf, URZ ;  /* 0x000000bf0b047890 */ /* 0x000fc8000fffe03f */
[----:B------:R-:W-:-:S04]  /*8e10*/  USHF.R.U32.HI UR4, URZ, 0x6, UR4 ;  /* 0x000000063f047899 */ /* 0x000fc80008011604 */
[----:B------:R-:W-:-:S04]  /*8e20*/  UISETP.LT.AND UP0, UPT, UR4, UR7, UPT ;  /* 0x000000070400728c */ /* 0x000fc8000bf01270 */
[----:B------:R-:W-:Y:S01]  /*8e30*/  USEL UR4, UR4, UR7, UP0 ;  /* 0x0000000704047287 */ /* 0x000fe20008000000 */
[----:B-1-3--:R-:W-:Y:S11]  /*8e40*/  @!P3 BRA `(.L_x_72) ;  /* 0x0000000000b4b947 */ /* 0x00aff60003800000 */
[----:B------:R-:W1:Y:S01]  /*8e50*/  S2R R4, SR_CgaCtaId ;  /* 0x0000000000047919 */ /* 0x000e620000008800 */
[----:B------:R-:W-:Y:S01]  /*8e60*/  MOV R3, 0x400 ;  /* 0x0000040000037802 */ /* 0x000fe20000000f00 */
[----:B------:R-:W-:-:S03]  /*8e70*/  IMAD.MOV.U32 R5, RZ, RZ, 0x1 ;  /* 0x00000001ff057424 */ /* 0x000fc600078e00ff */
[----:B-1----:R-:W-:Y:S02]  /*8e80*/  LEA R4, R4, R3, 0x18 ;  /* 0x0000000304047211 */ /* 0x002fe400078ec0ff */
[----:B------:R-:W-:-:S04]  /*8e90*/  SHF.L.U32 R3, R5, 0x1f, RZ ;  /* 0x0000001f05037819 */ /* 0x000fc800000006ff */
[----:B------:R-:W1:Y:S02]  /*8ea0*/  SYNCS.PHASECHK.TRANS64.TRYWAIT P0, [R4+URZ+0xa860], R3 ;  /* 0x00a86003040075a7 */ /* 0x000e64000800017f */
[----:B-1----:R-:W-:Y:S05]  /*8eb0*/  @!P0 BRA `(.L_x_73) ;  /* 0x00000014005c8947 */ /* 0x002fea0003800000 */
.L_x_110:
[----:B------:R-:W-:Y:S01]  /*8ec0*/  ULOP3.LUT UR6, UR5, 0x2, URZ, 0xfc, !UPT ;  /* 0x0000000205067892 */ /* 0x000fe2000f8efc3f */
[----:B-1----:R-:W-:-:S03]  /*8ed0*/  @P2 IMAD.MOV.U32 R3, RZ, RZ, 0x1800 ;  /* 0x00001800ff032424 */ /* 0x002fc600078e00ff */
[----:B------:R-:W-:Y:S01]  /*8ee0*/  UPRMT UR6, UR6, 0x9910, URZ ;  /* 0x0000991006067896 */ /* 0x000fe2000800003f */
[----:B------:R1:W-:Y:S03]  /*8ef0*/  @P2 SYNCS.ARRIVE.TRANS64 RZ, [R4+URZ+0xa850], R3 ;  /* 0x00a8500304ff29a7 */ /* 0x0003e6000800003f */
[----:B------:R-:W-:-:S06]  /*8f00*/  UISETP.NE.AND UP0, UPT, UR6, 0x2, UPT ;  /* 0x000000020600788c */ /* 0x000fcc000bf05270 */
[----:B------:R-:W-:-:S13]  /*8f10*/  PLOP3.LUT P0, PT, PT, PT, UP0, 0x80, 0x0 ;  /* 0x000000000000781c */ /* 0x000fda0003f0f008 */
[----:B-1----:R-:W-:Y:S05]  /*8f20*/  @P0 BRA `(.L_x_74) ;  /* 0x0000000000040947 */ /* 0x002fea0003800000 */
[----:B------:R-:W-:Y:S01]  /*8f30*/  BPT.TRAP 0x1 ;  /* 0x000000040000795c */ /* 0x000fe20000300000 */
.L_x_74:
[----:B------:R-:W-:-:S04]  /*8f40*/  LOP3.LUT P0, RZ, R0, 0x1f, RZ, 0xc0, !PT ;  /* 0x0000001f00ff7812 */ /* 0x000fc8000780c0ff */
[----:B------:R-:W-:-:S13]  /*8f50*/  PLOP3.LUT P0, PT, P0, P2, PT, 0x2a, 0x0 ;  /* 0x000000000000781c */ /* 0x000fda0000704572 */
[----:B------:R-:W-:Y:S05]  /*8f60*/  @P0 BRA `(.L_x_75) ;  /* 0x0000000000040947 */ /* 0x000fea0003800000 */
[----:B------:R-:W-:Y:S01]  /*8f70*/  BPT.TRAP 0x1 ;  /* 0x000000040000795c */ /* 0x000fe20000300000 */
.L_x_75:
[----:B------:R-:W-:Y:S01]  /*8f80*/  R2UR UR8, R4 ;  /* 0x00000000040872ca */ /* 0x000fe200000e0000 */
[----:B------:R-:W-:Y:S01]  /*8f90*/  ULDC.64 UR6, c[0x0][0x198] ;  /* 0x0000660000067ab9 */ /* 0x000fe20000000a00 */
[----:B------:R-:W-:Y:S01]  /*8fa0*/  UMOV UR14, 0x0 ;  /* 0x00000000000e7882 */ /* 0x000fe20000000000 */
[----:B------:R-:W-:Y:S01]  /*8fb0*/  UIADD3 UR6, UP0, UR6, 0xf0, URZ ;  /* 0x000000f006067890 */ /* 0x000fe2000ff1e03f */
[----:B------:R-:W-:Y:S01]  /*8fc0*/  IMAD.MOV.U32 R7, RZ, RZ, 0x40 ;  /* 0x00000040ff077424 */ /* 0x000fe200078e00ff */
[----:B------:R-:W-:Y:S01]  /*8fd0*/  UMOV UR15, 0x10000000 ;  /* 0x10000000000f7882 */ /* 0x000fe20000000000 */
[----:B------:R-:W-:Y:S01]  /*8fe0*/  UMOV UR10, URZ ;  /* 0x0000003f000a7c82 */ /* 0x000fe20008000000 */
[----:B------:R-:W-:Y:S01]  /*8ff0*/  UIADD3.X UR7, URZ, UR7, URZ, UP0, !UPT ;  /* 0x000000073f077290 */ /* 0x000fe200087fe43f */
[----:B------:R-:W-:Y:S01]  /*9000*/  IMAD.MOV.U32 R3, RZ, RZ, 0x1 ;  /* 0x00000001ff037424 */ /* 0x000fe200078e00ff */
[----:B------:R-:W-:Y:S01]  /*9010*/  UMOV UR12, UR20 ;  /* 0x00000014000c7c82 */ /* 0x000fe20008000000 */
[----:B------:R-:W-:Y:S01]  /*9020*/  UMOV UR13, UR21 ;  /* 0x00000015000d7c82 */ /* 0x000fe20008000000 */
[----:B------:R-:W-:Y:S01]  /*9030*/  UMOV UR26, 0x20 ;  /* 0x00000020001a7882 */ /* 0x000fe20000000000 */
[----:B------:R-:W-:Y:S01]  /*9040*/  UMOV UR27, UR11 ;  /* 0x0000000b001b7c82 */ /* 0x000fe20008000000 */
[----:B------:R-:W-:-:S02]  /*9050*/  UIADD3 UR9, UR8, 0xa850, URZ ;  /* 0x0000a85008097890 */ /* 0x000fc4000fffe03f */
[----:B------:R-:W-:Y:S02]  /*9060*/  UIADD3 UR24, UR8, 0x800, URZ ;  /* 0x0000080008187890 */ /* 0x000fe4000fffe03f */
[----:B------:R-:W-:Y:S01]  /*9070*/  UIADD3 UR16, UR8, 0x1000, URZ ;  /* 0x0000100008107890 */ /* 0x000fe2000fffe03f */
[----:B------:R-:W-:Y:S01]  /*9080*/  UMOV UR28, UR20 ;  /* 0x00000014001c7c82 */ /* 0x000fe20008000000 */
[----:B------:R-:W-:Y:S01]  /*9090*/  UMOV UR29, UR21 ;  /* 0x00000015001d7c82 */ /* 0x000fe20008000000 */
[----:B------:R-:W-:Y:S01]  /*90a0*/  UMOV UR25, UR9 ;  /* 0x0000000900197c82 */ /* 0x000fe20008000000 */
[----:B------:R-:W-:Y:S01]  /*90b0*/  UMOV UR18, 0x40 ;  /* 0x0000004000127882 */ /* 0x000fe20000000000 */
[----:B------:R-:W-:Y:S01]  /*90c0*/  UMOV UR19, UR11 ;  /* 0x0000000b00137c82 */ /* 0x000fe20008000000 */
[----:B------:R-:W-:Y:S01]  /*90d0*/  UMOV UR17, UR9 ;  /* 0x0000000900117c82 */ /* 0x000fe20008000000 */
[----:B------:R1:W-:Y:S01]  /*90e0*/  UTMALDG.4D [UR8], [UR6], desc[UR14] ;  /* 0x00000e08060075b4 */ /* 0x0003e20008019000 */
[----:B------:R1:W-:Y:S01]  /*90f0*/  UTMALDG.4D [UR24], [UR6], desc[UR14] ;  /* 0x00000e18060075b4 */ /* 0x0003e20008019000 */
[----:B------:R1:W-:Y:S02]  /*9100*/  UTMALDG.4D [UR16], [UR6], desc[UR14] ;  /* 0x00000e10060075b4 */ /* 0x0003e40008019000 */
[----:B-1----:R-:W-:Y:S01]  /*9110*/  NOP ;  /* 0x0000000000007918 */ /* 0x002fe20000000000 */
.L_x_72:
[----:B------:R-:W-:Y:S05]  /*9120*/  BSYNC B0 ;  /* 0x0000000000007941 */ /* 0x000fea0003800000 */
.L_x_71:
[----:B------:R-:W-:Y:S01]  /*9130*/  ISETP.LT.AND P4, PT, RZ, UR4, P3 ;  /* 0x00000004ff007c0c */ /* 0x000fe20009f81270 */
[----:B------:R-:W-:-:S12]  /*9140*/  BSSY B0, `(.L_x_76) ;  /* 0x0000030000007945 */ /* 0x000fd80003800000 */
[----:B------:R-:W-:Y:S05]  /*9150*/  @!P4 BRA `(.L_x_77) ;  /* 0x0000000000b8c947 */ /* 0x000fea0003800000 */
[----:B------:R-:W1:Y:S01]  /*9160*/  S2R R5, SR_CgaCtaId ;  /* 0x0000000000057919 */ /* 0x000e620000008800 */
[----:B------:R-:W-:-:S04]  /*9170*/  MOV R2, 0x400 ;  /* 0x0000040000027802 */ /* 0x000fc80000000f00 */
[----:B-1----:R-:W-:Y:S01]  /*9180*/  LEA R2, R5, R2, 0x18 ;  /* 0x0000000205027211 */ /* 0x002fe200078ec0ff */
[----:B------:R-:W-:-:S05]  /*9190*/  IMAD.MOV.U32 R5, RZ, RZ, 0x1 ;  /* 0x00000001ff057424 */ /* 0x000fca00078e00ff */
[----:B------:R-:W-:-:S04]  /*91a0*/  SHF.L.U32 R5, R5, 0x1f, RZ ;  /* 0x0000001f05057819 */ /* 0x000fc800000006ff */
[----:B------:R-:W1:Y:S02]  /*91b0*/  SYNCS.PHASECHK.TRANS64.TRYWAIT P0, [R2+URZ+0xa828], R5 ;  /* 0x00a82805020075a7 */ /* 0x000e64000800017f */
[----:B-1----:R-:W-:Y:S05]  /*91c0*/  @!P0 BRA `(.L_x_78) ;  /* 0x0000001000ac8947 */ /* 0x002fea0003800000 */
.L_x_111:
        /* <DEDUP_REMOVED lines=8> */
.L_x_79:
[----:B------:R-:W-:-:S04]  /*9250*/  LOP3.LUT P0, RZ, R0, 0x1f, RZ, 0xc0, !PT ;  /* 0x0000001f00ff7812 */ /* 0x000fc8000780c0ff */
[----:B------:R-:W-:-:S13]  /*9260*/  PLOP3.LUT P0, PT, P0, P2, PT, 0x2a, 0x0 ;  /* 0x000000000000781c */ /* 0x000fda0000704572 */
[----:B------:R-:W-:Y:S05]  /*9270*/  @P0 BRA `(.L_x_80) ;  /* 0x0000000000040947 */ /* 0x000fea0003800000 */
[----:B------:R-:W-:Y:S01]  /*9280*/  BPT.TRAP 0x1 ;  /* 0x000000040000795c */ /* 0x000fe20000300000 */
.L_x_80:
[----:B------:R-:W-:Y:S01]  /*9290*/  R2UR UR24, R2 ;  /* 0x00000000021872ca */ /* 0x000fe200000e0000 */
[----:B------:R-:W-:Y:S01]  /*92a0*/  ULDC.64 UR6, c[0x0][0x198] ;  /* 0x0000660000067ab9 */ /* 0x000fe20000000a00 */
[----:B------:R-:W-:Y:S01]  /*92b0*/  UMOV UR19, URZ ;  /* 0x0000003f00137c82 */ /* 0x000fe20008000000 */
[----:B------:R-:W-:Y:S01]  /*92c0*/  UIADD3 UR6, UP0, UR6, 0x1f0, URZ ;  /* 0x000001f006067890 */ /* 0x000fe2000ff1e03f */
[----:B------:R-:W-:Y:S01]  /*92d0*/  IMAD.MOV.U32 R2, RZ, RZ, 0x1 ;  /* 0x00000001ff027424 */ /* 0x000fe200078e00ff */
[----:B------:R-:W-:Y:S01]  /*92e0*/  UMOV UR8, 0x0 ;  /* 0x0000000000087882 */ /* 0x000fe20000000000 */
[----:B------:R-:W-:Y:S01]  /*92f0*/  UMOV UR9, 0x10000000 ;  /* 0x1000000000097882 */ /* 0x000fe20000000000 */
[----:B------:R-:W-:Y:S01]  /*9300*/  UIADD3.X UR7, URZ, UR7, URZ, UP0, !UPT ;  /* 0x000000073f077290 */ /* 0x000fe200087fe43f */
[----:B------:R-:W-:Y:S01]  /*9310*/  UMOV UR18, URZ ;  /* 0x0000003f00127c82 */ /* 0x000fe20008000000 */
[----:B------:R-:W-:Y:S01]  /*9320*/  UMOV UR34, 0x20 ;  /* 0x0000002000227882 */ /* 0x000fe20000000000 */
[----:B------:R-:W-:Y:S01]  /*9330*/  UMOV UR36, UR20 ;  /* 0x0000001400247c82 */ /* 0x000fe20008000000 */
[----:B------:R-:W-:-:S02]  /*9340*/  UMOV UR37, UR21 ;  /* 0x0000001500257c82 */ /* 0x000fc40008000000 */
[----:B------:R-:W-:Y:S02]  /*9350*/  UIADD3 UR16, UR24, 0x3000, URZ ;  /* 0x0000300018107890 */ /* 0x000fe4000fffe03f */
[----:B------:R-:W-:Y:S02]  /*9360*/  UIADD3 UR17, UR24, 0xa800, URZ ;  /* 0x0000a80018117890 */ /* 0x000fe4000fffe03f */
[----:B------:R-:W-:Y:S02]  /*9370*/  UIADD3 UR32, UR24, 0x3800, URZ ;  /* 0x0000380018207890 */ /* 0x000fe4000fffe03f */
[----:B------:R-:W-:Y:S01]  /*9380*/  UIADD3 UR24, UR24, 0x4000, URZ ;  /* 0x0000400018187890 */ /* 0x000fe2000fffe03f */
[----:B------:R-:W-:Y:S02]  /*9390*/  UMOV UR35, UR19 ;  /* 0x0000001300237c82 */ /* 0x000fe40008000000 */
[----:B------:R-:W-:Y:S01]  /*93a0*/  UMOV UR33, UR17 ;  /* 0x0000001100217c82 */ /* 0x000fe20008000000 */
[----:B------:R-:W-:Y:S01]  /*93b0*/  UMOV UR26, 0x40 ;  /* 0x00000040001a7882 */ /* 0x000fe20000000000 */
[----:B------:R-:W-:Y:S01]  /*93c0*/  UMOV UR28, UR20 ;  /* 0x00000014001c7c82 */ /* 0x000fe20008000000 */
[----:B------:R-:W-:Y:S01]  /*93d0*/  UMOV UR29, UR21 ;  /* 0x00000015001d7c82 */ /* 0x000fe20008000000 */
[----:B------:R-:W-:Y:S01]  /*93e0*/  UMOV UR27, UR19 ;  /* 0x00000013001b7c82 */ /* 0x000fe20008000000 */
[----:B------:R1:W-:Y:S01]  /*93f0*/  UTMALDG.4D [UR16], [UR6], desc[UR8] ;  /* 0x00000810060075b4 */ /* 0x0003e20008019000 */
[----:B------:R-:W-:Y:S01]  /*9400*/  UMOV UR25, UR17 ;  /* 0x0000001100197c82 */ /* 0x000fe20008000000 */
[----:B------:R1:W-:Y:S01]  /*9410*/  UTMALDG.4D [UR32], [UR6], desc[UR8] ;  /* 0x00000820060075b4 */ /* 0x0003e20008019000 */
[----:B------:R1:W-:Y:S02]  /*9420*/  UTMALDG.4D [UR24], [UR6], desc[UR8] ;  /* 0x00000818060075b4 */ /* 0x0003e40008019000 */
[----:B-1----:R-:W-:Y:S01]  /*9430*/  NOP ;  /* 0x0000000000007918 */ /* 0x002fe20000000000 */
.L_x_77:
[----:B------:R-:W-:Y:S05]  /*9440*/  BSYNC B0 ;  /* 0x0000000000007941 */ /* 0x000fea0003800000 */
.L_x_76:
[----:B------:R-:W-:Y:S04]  /*9450*/  BSSY B0, `(.L_x_81) ;  /* 0x0000033000007945 */ /* 0x000fe80003800000 */
[----:B------:R-:W-:Y:S05]  /*9460*/  @!P3 BRA `(.L_x_82) ;  /* 0x0000000000c4b947 */ /* 0x000fea0003800000 */
[----:B------:R-:W1:Y:S01]  /*9470*/  S2R R5, SR_CgaCtaId ;  /* 0x0000000000057919 */ /* 0x000e620000008800 */
[----:B------:R-:W-:-:S04]  /*9480*/  MOV R4, 0x400 ;  /* 0x0000040000047802 */ /* 0x000fc80000000f00 */
[----:B-1----:R-:W-:Y:S01]  /*9490*/  LEA R6, R5, R4, 0x18 ;  /* 0x0000000405067211 */ /* 0x002fe200078ec0ff */
[----:B------:R-:W-:-:S04]  /*94a0*/  IMAD.MOV.U32 R5, RZ, RZ, 0x1 ;  /* 0x00000001ff057424 */ /* 0x000fc800078e00ff */
[----:B------:R-:W-:Y:S01]  /*94b0*/  IMAD R4, R3, 0x8, R6 ;  /* 0x0000000803047824 */ /* 0x000fe200078e0206 */
[----:B------:R-:W-:-:S04]  /*94c0*/  SHF.L.U32 R5, R5, 0x1f, RZ ;  /* 0x0000001f05057819 */ /* 0x000fc800000006ff */
[----:B------:R-:W1:Y:S02]  /*94d0*/  SYNCS.PHASECHK.TRANS64.TRYWAIT P0, [R4+URZ+0xa860], R5 ;  /* 0x00a86005040075a7 */ /* 0x000e64000800017f */
[----:B-1----:R-:W-:Y:S05]  /*94e0*/  @!P0 BRA `(.L_x_83) ;  /* 0x0000000c00f88947 */ /* 0x002fea0003800000 */
.L_x_112:
        /* <DEDUP_REMOVED lines=8> */
.L_x_84:
[----:B------:R-:W-:-:S04]  /*9570*/  LOP3.LUT P0, RZ, R0, 0x1f, RZ, 0xc0, !PT ;  /* 0x0000001f00ff7812 */ /* 0x000fc8000780c0ff */
[----:B------:R-:W-:-:S13]  /*9580*/  PLOP3.LUT P0, PT, P0, P2, PT, 0x2a, 0x0 ;  /* 0x000000000000781c */ /* 0x000fda0000704572 */
[----:B------:R-:W-:Y:S05]  /*9590*/  @P0 BRA `(.L_x_85) ;  /* 0x0000000000040947 */ /* 0x000fea0003800000 */
[----:B------:R-:W-:Y:S01]  /*95a0*/  BPT.TRAP 0x1 ;  /* 0x000000040000795c */ /* 0x000fe20000300000 */
.L_x_85:
[----:B------:R-:W-:Y:S01]  /*95b0*/  R2UR UR32, R3 ;  /* 0x00000000032072ca */ /* 0x000fe200000e0000 */
[----:B------:R-:W-:Y:S01]  /*95c0*/  ULDC.64 UR12, c[0x0][0x198] ;  /* 0x00006600000c7ab9 */ /* 0x000fe20000000a00 */
[----:B------:R-:W-:Y:S01]  /*95d0*/  R2UR UR7, R6 ;  /* 0x00000000060772ca */ /* 0x000fe200000e0000 */
[----:B------:R-:W-:Y:S01]  /*95e0*/  UIADD3 UR6, UP0, UR12, 0xf0, URZ ;  /* 0x000000f00c067890 */ /* 0x000fe2000ff1e03f */
[----:B------:R-:W-:Y:S01]  /*95f0*/  R2UR UR35, R7 ;  /* 0x00000000072372ca */ /* 0x000fe200000e0000 */
[----:B------:R-:W-:Y:S01]  /*9600*/  UMOV UR8, 0x0 ;  /* 0x0000000000087882 */ /* 0x000fe20000000000 */
[----:B------:R-:W-:Y:S01]  /*9610*/  R2UR UR33, R4 ;  /* 0x00000000042172ca */ /* 0x000fe200000e0000 */
[----:B------:R-:W-:Y:S01]  /*9620*/  UMOV UR9, 0x10000000 ;  /* 0x1000000000097882 */ /* 0x000fe20000000000 */
[----:B------:R-:W-:Y:S01]  /*9630*/  UMOV UR34, URZ ;  /* 0x0000003f00227c82 */ /* 0x000fe20008000000 */
[----:B------:R-:W-:Y:S01]  /*9640*/  UMOV UR36, UR20 ;  /* 0x0000001400247c82 */ /* 0x000fe20008000000 */
[----:B------:R-:W-:Y:S01]  /*9650*/  UMOV UR37, UR21 ;  /* 0x0000001500257c82 */ /* 0x000fe20008000000 */
[----:B------:R-:W-:Y:S01]  /*9660*/  UMOV UR26, 0x20 ;  /* 0x00000020001a7882 */ /* 0x000fe20000000000 */
[----:B------:R-:W-:Y:S01]  /*9670*/  UMOV UR28, UR20 ;  /* 0x00000014001c7c82 */ /* 0x000fe20008000000 */
[----:B------:R-:W-:Y:S01]  /*9680*/  UMOV UR29, UR21 ;  /* 0x00000015001d7c82 */ /* 0x000fe20008000000 */
[----:B------:R-:W-:Y:S01]  /*9690*/  UMOV UR18, 0x40 ;  /* 0x0000004000127882 */ /* 0x000fe20000000000 */
[----:B------:R-:W-:-:S02]  /*96a0*/  UIMAD UR32, UR32, 0x1800, UR7 ;  /* 0x00001800202078a4 */ /* 0x000fc4000f8e0207 */
[----:B------:R-:W-:Y:S02]  /*96b0*/  UIADD3 UR35, UR11, UR35, URZ ;  /* 0x000000230b237290 */ /* 0x000fe4000fffe03f */
[----:B------:R-:W-:Y:S02]  /*96c0*/  UIADD3 UR33, UR33, 0xa850, URZ ;  /* 0x0000a85021217890 */ /* 0x000fe4000fffe03f */
[----:B------:R-:W-:Y:S02]  /*96d0*/  UIADD3.X UR7, URZ, UR13, URZ, UP0, !UPT ;  /* 0x0000000d3f077290 */ /* 0x000fe400087fe43f */
[----:B------:R-:W-:Y:S02]  /*96e0*/  UIADD3 UR24, UR32, 0x800, URZ ;  /* 0x0000080020187890 */ /* 0x000fe4000fffe03f */
[----:B------:R-:W-:Y:S01]  /*96f0*/  UIADD3 UR16, UR32, 0x1000, URZ ;  /* 0x0000100020107890 */ /* 0x000fe2000fffe03f */
[----:B------:R-:W-:Y:S01]  /*9700*/  UMOV UR25, UR33 ;  /* 0x0000002100197c82 */ /* 0x000fe20008000000 */
[----:B------:R-:W-:Y:S01]  /*9710*/  UMOV UR27, UR35 ;  /* 0x00000023001b7c82 */ /* 0x000fe20008000000 */
[----:B------:R-:W-:-:S02]  /*9720*/  UMOV UR17, UR33 ;  /* 0x0000002100117c82 */ /* 0x000fc40008000000 */
[----:B------:R1:W-:Y:S01]  /*9730*/  UTMALDG.4D [UR32], [UR6], desc[UR8] ;  /* 0x00000820060075b4 */ /* 0x0003e20008019000 */
[----:B------:R-:W-:Y:S01]  /*9740*/  UMOV UR19, UR35 ;  /* 0x0000002300137c82 */ /* 0x000fe20008000000 */
[----:B------:R1:W-:Y:S02]  /*9750*/  UTMALDG.4D [UR24], [UR6], desc[UR8] ;  /* 0x00000818060075b4 */ /* 0x0003e40008019000 */
[----:B------:R1:W-:Y:S02]  /*9760*/  UTMALDG.4D [UR16], [UR6], desc[UR8] ;  /* 0x00000810060075b4 */ /* 0x0003e40008019000 */
[----:B-1----:R-:W-:Y:S01]  /*9770*/  NOP ;  /* 0x0000000000007918 */ /* 0x002fe20000000000 */
.L_x_82:
[----:B------:R-:W-:Y:S05]  /*9780*/  BSYNC B0 ;  /* 0x0000000000007941 */ /* 0x000fea0003800000 */
.L_x_81:
[----:B------:R-:W-:Y:S01]  /*9790*/  BSSY B0, `(.L_x_86) ;  /* 0x0000027000007945 */ /* 0x000fe20003800000 */
[----:B------:R-:W-:-:S03]  /*97a0*/  IMAD.MOV.U32 R8, RZ, RZ, RZ ;  /* 0x000000ffff087224 */ /* 0x000fc600078e00ff */
        /* <DEDUP_REMOVED lines=9> */
.L_x_113:
        /* <DEDUP_REMOVED lines=8> */
.L_x_89:
[----:B------:R-:W-:-:S04]  /*98c0*/  LOP3.LUT P0, RZ, R0, 0x1f, RZ, 0xc0, !PT ;  /* 0x0000001f00ff7812 */ /* 0x000fc8000780c0ff */
[----:B------:R-:W-:-:S13]  /*98d0*/  PLOP3.LUT P0, PT, P0, P2, PT, 0x2a, 0x0 ;  /* 0x000000000000781c */ /* 0x000fda0000704572 */
[----:B------:R-:W-:Y:S05]  /*98e0*/  @P0 BRA `(.L_x_90) ;  /* 0x0000000000040947 */ /* 0x000fea0003800000 */
[----:B------:R-:W-:Y:S01]  /*98f0*/  BPT.TRAP 0x1 ;  /* 0x000000040000795c */ /* 0x000fe20000300000 */
.L_x_90:
[C---:B------:R-:W-:Y:S01]  /*9900*/  IMAD R5, R2.reuse, 0x1800, R5 ;  /* 0x0000180002057824 */ /* 0x040fe200078e0205 */
[----:B------:R-:W-:Y:S01]  /*9910*/  R2UR UR17, R3 ;  /* 0x00000000031172ca */ /* 0x000fe200000e0000 */
[----:B------:R-:W-:Y:S01]  /*9920*/  ULDC.64 UR6, c[0x0][0x198] ;  /* 0x0000660000067ab9 */ /* 0x000fe20000000a00 */
[----:B------:R-:W-:Y:S01]  /*9930*/  UMOV UR8, 0x0 ;  /* 0x0000000000087882 */ /* 0x000fe20000000000 */
[----:B------:R-:W-:Y:S01]  /*9940*/  UIADD3 UR6, UP0, UR6, 0x2f0, URZ ;  /* 0x000002f006067890 */ /* 0x000fe2000ff1e03f */
[----:B------:R-:W-:Y:S01]  /*9950*/  R2UR UR16, R5 ;  /* 0x00000000051072ca */ /* 0x000fe200000e0000 */
[----:B------:R-:W-:Y:S01]  /*9960*/  UMOV UR9, 0x10000000 ;  /* 0x1000000000097882 */ /* 0x000fe20000000000 */
[----:B------:R-:W-:Y:S01]  /*9970*/  UMOV UR18, URZ ;  /* 0x0000003f00127c82 */ /* 0x000fe20008000000 */
[----:B------:R-:W-:Y:S01]  /*9980*/  UIADD3.X UR7, URZ, UR7, URZ, UP0, !UPT ;  /* 0x000000073f077290 */ /* 0x000fe200087fe43f */
[----:B------:R-:W-:Y:S01]  /*9990*/  IMAD.MOV.U32 R8, RZ, RZ, 0x1 ;  /* 0x00000001ff087424 */ /* 0x000fe200078e00ff */
[----:B------:R-:W-:Y:S01]  /*99a0*/  UMOV UR19, URZ ;  /* 0x0000003f00137c82 */ /* 0x000fe20008000000 */
[----:B------:R-:W-:-:S03]  /*99b0*/  VIADD R2, R2, 0x1 ;  /* 0x0000000102027836 */ /* 0x000fc60000000000 */
[----:B------:R-:W-:-:S04]  /*99c0*/  UIADD3 UR17, UR17, 0xa800, URZ ;  /* 0x0000a80011117890 */ /* 0x000fc8000fffe03f */
[----:B------:R-:W-:-:S09]  /*99d0*/  UIADD3 UR16, UR16, 0x3000, URZ ;  /* 0x0000300010107890 */ /* 0x000fd2000fffe03f */
[----:B------:R1:W-:Y:S02]  /*99e0*/  UTMALDG.4D [UR16], [UR6], desc[UR8] ;  /* 0x00000810060075b4 */ /* 0x0003e40008019000 */
[----:B-1----:R-:W-:Y:S01]  /*99f0*/  NOP ;  /* 0x0000000000007918 */ /* 0x002fe20000000000 */
.L_x_87:
[----:B------:R-:W-:Y:S05]  /*9a00*/  BSYNC B0 ;  /* 0x0000000000007941 */ /* 0x000fea0003800000 */
.L_x_86:
[----:B------:R-:W-:-:S05]  /*9a10*/  IMAD.U32 R3, RZ, RZ, UR4 ;  /* 0x00000004ff037e24 */ /* 0x000fca000f8e00ff */
[----:B------:R-:W-:-:S13]  /*9a20*/  ISETP.GE.AND P0, PT, R3, 0x2, PT ;  /* 0x000000020300780c */ /* 0x000fda0003f06270 */
[----:B------:R-:W-:Y:S05]  /*9a30*/  @!P0 EXIT ;  /* 0x000000000000894d */ /* 0x000fea0003800000 */
[----:B------:R-:W-:Y:S01]  /*9a40*/  USHF.L.U32 UR6, UR4, 0x1, URZ ;  /* 0x0000000104067899 */ /* 0x000fe2000800063f */
[----:B------:R-:W-:Y:S01]  /*9a50*/  IMAD.U32 R3, RZ, RZ, UR5 ;  /* 0x00000005ff037e24 */ /* 0x000fe2000f8e00ff */
[----:B------:R-:W-:Y:S01]  /*9a60*/  LOP3.LUT P0, RZ, R0, 0x1f, RZ, 0xc0, !PT ;  /* 0x0000001f00ff7812 */ /* 0x000fe2000780c0ff */
[----:B------:R-:W-:Y:S01]  /*9a70*/  BSSY B0, `(.L_x_91) ;  /* 0x0000064000007945 */ /* 0x000fe20003800000 */
[----:B------:R-:W-:Y:S02]  /*9a80*/  IMAD.MOV.U32 R0, RZ, RZ, 0x1 ;  /* 0x00000001ff007424 */ /* 0x000fe400078e00ff */
[----:B------:R-:W-:Y:S01]  /*9a90*/  PLOP3.LUT P0, PT, P0, P2, PT, 0x2a, 0x0 ;  /* 0x000000000000781c */ /* 0x000fe20000704572 */
[----:B------:R-:W-:Y:S01]  /*9aa0*/  IMAD.U32 R9, RZ, RZ, UR6 ;  /* 0x00000006ff097e24 */ /* 0x000fe2000f8e00ff */
[----:B------:R-:W-:-:S11]  /*9ab0*/  LOP3.LUT R3, R3, 0x2, RZ, 0xfc, !PT ;  /* 0x0000000203037812 */ /* 0x000fd600078efcff */
.L_x_102:
[----:B------:R-:W-:Y:S04]  /*9ac0*/  BSSY B1, `(.L_x_92) ;  /* 0x0000033000017945 */ /* 0x000fe80003800000 */
[----:B------:R-:W-:Y:S05]  /*9ad0*/  @!P3 BRA `(.L_x_93) ;  /* 0x0000000000c4b947 */ /* 0x000fea0003800000 */
[----:B------:R-:W1:Y:S01]  /*9ae0*/  S2R R5, SR_CgaCtaId ;  /* 0x0000000000057919 */ /* 0x000e620000008800 */
[----:B------:R-:W-:-:S04]  /*9af0*/  MOV R4, 0x400 ;  /* 0x0000040000047802 */ /* 0x000fc80000000f00 */
[----:B-1----:R-:W-:Y:S02]  /*9b00*/  LEA R5, R5, R4, 0x18 ;  /* 0x0000000405057211 */ /* 0x002fe400078ec0ff */
[----:B------:R-:W-:-:S03]  /*9b10*/  SHF.L.U32 R4, R0, 0x1f, RZ ;  /* 0x0000001f00047819 */ /* 0x000fc600000006ff */
[----:B------:R-:W-:-:S04]  /*9b20*/  IMAD R7, R2, 0x8, R5 ;  /* 0x0000000802077824 */ /* 0x000fc800078e0205 */
[----:B------:R-:W1:Y:S02]  /*9b30*/  SYNCS.PHASECHK.TRANS64.TRYWAIT P4, [R7+URZ+0xa828], R4 ;  /* 0x00a82804070075a7 */ /* 0x000e64000808017f */
[----:B-1----:R-:W-:Y:S05]  /*9b40*/  @!P4 BRA `(.L_x_94) ;  /* 0x000000080088c947 */ /* 0x002fea0003800000 */
.L_x_114:
[----:B-1----:R-:W-:-:S04]  /*9b50*/  @P2 IMAD.MOV.U32 R4, RZ, RZ, 0x1800 ;  /* 0x00001800ff042424 */ /* 0x002fc800078e00ff */
[----:B------:R1:W-:Y:S02]  /*9b60*/  @P2 SYNCS.ARRIVE.TRANS64 RZ, [R7+URZ+0xa800], R4 ;  /* 0x00a8000407ff29a7 */ /* 0x0003e4000800003f */
[----:B-1----:R-:W-:-:S04]  /*9b70*/  PRMT R4, R3, 0x9910, RZ ;  /* 0x0000991003047816 */ /* 0x002fc800000000ff */
[----:B------:R-:W-:-:S13]  /*9b80*/  ISETP.NE.AND P4, PT, R4, 0x2, PT ;  /* 0x000000020400780c */ /* 0x000fda0003f85270 */
[----:B------:R-:W-:Y:S05]  /*9b90*/  @P4 BRA `(.L_x_95) ;  /* 0x0000000000044947 */ /* 0x000fea0003800000 */
[----:B------:R-:W-:Y:S01]  /*9ba0*/  BPT.TRAP 0x1 ;  /* 0x000000040000795c */ /* 0x000fe20000300000 */
.L_x_95:
[----:B------:R-:W-:Y:S05]  /*9bb0*/  @P0 BRA `(.L_x_96) ;  /* 0x0000000000040947 */ /* 0x000fea0003800000 */
[----:B------:R-:W-:Y:S01]  /*9bc0*/  BPT.TRAP 0x1 ;  /* 0x000000040000795c */ /* 0x000fe20000300000 */
.L_x_96:
[----:B------:R-:W-:Y:S01]  /*9bd0*/  IMAD R5, R2, 0x1800, R5 ;  /* 0x0000180002057824 */ /* 0x000fe200078e0205 */
[----:B------:R-:W-:Y:S01]  /*9be0*/  R2UR UR17, R7 ;  /* 0x00000000071172ca */ /* 0x000fe200000e0000 */
[----:B------:R-:W-:Y:S01]  /*9bf0*/  ULDC.64 UR6, c[0x0][0x198] ;  /* 0x0000660000067ab9 */ /* 0x000fe20000000a00 */
[----:B------:R-:W-:Y:S01]  /*9c00*/  R2UR UR19, R8 ;  /* 0x00000000081372ca */ /* 0x000fe200000e0000 */
[----:B------:R-:W-:Y:S01]  /*9c10*/  UIADD3 UR6, UP0, UR6, 0x1f0, URZ ;  /* 0x000001f006067890 */ /* 0x000fe2000ff1e03f */
[----:B------:R-:W-:Y:S01]  /*9c20*/  R2UR UR24, R5 ;  /* 0x00000000051872ca */ /* 0x000fe200000e0000 */
[----:B------:R-:W-:Y:S01]  /*9c30*/  UMOV UR8, 0x0 ;  /* 0x0000000000087882 */ /* 0x000fe20000000000 */
[----:B------:R-:W-:Y:S01]  /*9c40*/  UMOV UR9, 0x10000000 ;  /* 0x1000000000097882 */ /* 0x000fe20000000000 */
[----:B------:R-:W-:Y:S01]  /*9c50*/  UIADD3.X UR7, URZ, UR7, URZ, UP0, !UPT ;  /* 0x000000073f077290 */ /* 0x000fe200087fe43f */
[----:B------:R-:W-:Y:S01]  /*9c60*/  VIADD R2, R2, 0x1 ;  /* 0x0000000102027836 */ /* 0x000fe20000000000 */
[----:B------:R-:W-:Y:S01]  /*9c70*/  UMOV UR18, URZ ;  /* 0x0000003f00127c82 */ /* 0x000fe20008000000 */
[----:B------:R-:W-:Y:S01]  /*9c80*/  UMOV UR34, 0x20 ;  /* 0x0000002000227882 */ /* 0x000fe20000000000 */
[----:B------:R-:W-:Y:S01]  /*9c90*/  UMOV UR36, UR20 ;  /* 0x0000001400247c82 */ /* 0x000fe20008000000 */
[----:B------:R-:W-:Y:S01]  /*9ca0*/  UMOV UR37, UR21 ;  /* 0x0000001500257c82 */ /* 0x000fe20008000000 */
[----:B------:R-:W-:Y:S01]  /*9cb0*/  UIADD3 UR17, UR17, 0xa800, URZ ;  /* 0x0000a80011117890 */ /* 0x000fe2000fffe03f */
[----:B------:R-:W-:Y:S01]  /*9cc0*/  ISETP.NE.AND P4, PT, R2, 0x5, PT ;  /* 0x000000050200780c */ /* 0x000fe20003f85270 */
[----:B------:R-:W-:-:S02]  /*9cd0*/  USHF.L.U32 UR19, UR19, 0x6, URZ ;  /* 0x0000000613137899 */ /* 0x000fc4000800063f */
[----:B------:R-:W-:Y:S01]  /*9ce0*/  UIADD3 UR16, UR24, 0x3000, URZ ;  /* 0x0000300018107890 */ /* 0x000fe2000fffe03f */
[----:B------:R-:W-:Y:S01]  /*9cf0*/  SEL R5, RZ, 0x1, P4 ;  /* 0x00000001ff057807 */ /* 0x000fe20002000000 */
[----:B------:R-:W-:Y:S01]  /*9d00*/  UIADD3 UR32, UR24, 0x3800, URZ ;  /* 0x0000380018207890 */ /* 0x000fe2000fffe03f */
[----:B------:R-:W-:Y:S01]  /*9d10*/  SEL R2, R2, RZ, P4 ;  /* 0x000000ff02027207 */ /* 0x000fe20002000000 */
[----:B------:R-:W-:Y:S01]  /*9d20*/  UIADD3 UR24, UR24, 0x4000, URZ ;  /* 0x0000400018187890 */ /* 0x000fe2000fffe03f */
[----:B------:R-:W-:Y:S01]  /*9d30*/  LOP3.LUT R0, R0, R5, RZ, 0x3c, !PT ;  /* 0x0000000500007212 */ /* 0x000fe200078e3cff */
[----:B------:R-:W-:Y:S01]  /*9d40*/  UMOV UR33, UR17 ;  /* 0x0000001100217c82 */ /* 0x000fe20008000000 */
[----:B------:R-:W-:Y:S01]  /*9d50*/  UMOV UR35, UR19 ;  /* 0x0000001300237c82 */ /* 0x000fe20008000000 */
[----:B------:R-:W-:Y:S01]  /*9d60*/  UMOV UR26, 0x40 ;  /* 0x00000040001a7882 */ /* 0x000fe20000000000 */
[----:B------:R-:W-:Y:S01]  /*9d70*/  UMOV UR28, UR20 ;  /* 0x00000014001c7c82 */ /* 0x000fe20008000000 */
[----:B------:R-:W-:Y:S01]  /*9d80*/  UMOV UR29, UR21 ;  /* 0x00000015001d7c82 */ /* 0x000fe20008000000 */
[----:B------:R-:W-:Y:S01]  /*9d90*/  UMOV UR25, UR17 ;  /* 0x0000001100197c82 */ /* 0x000fe20008000000 */
[----:B------:R-:W-:Y:S01]  /*9da0*/  UMOV UR27, UR19 ;  /* 0x00000013001b7c82 */ /* 0x000fe20008000000 */
[----:B------:R1:W-:Y:S01]  /*9db0*/  UTMALDG.4D [UR16], [UR6], desc[UR8] ;  /* 0x00000810060075b4 */ /* 0x0003e20008019000 */
[----:B------:R1:W-:Y:S01]  /*9dc0*/  UTMALDG.4D [UR32], [UR6], desc[UR8] ;  /* 0x00000820060075b4 */ /* 0x0003e20008019000 */
[----:B------:R1:W-:Y:S02]  /*9dd0*/  UTMALDG.4D [UR24], [UR6], desc[UR8] ;  /* 0x00000818060075b4 */ /* 0x0003e40008019000 */
[----:B-1----:R-:W-:Y:S01]  /*9de0*/  NOP ;  /* 0x0000000000007918 */ /* 0x002fe20000000000 */
.L_x_93:
[----:B------:R-:W-:Y:S05]  /*9df0*/  BSYNC B1 ;  /* 0x0000000000017941 */ /* 0x000fea0003800000 */
.L_x_92:
[----:B------:R-:W-:Y:S01]  /*9e00*/  ISETP.LT.OR P4, PT, R9, 0x4, !P3 ;  /* 0x000000040900780c */ /* 0x000fe20005f81670 */
[----:B------:R-:W-:-:S12]  /*9e10*/  BSSY B1, `(.L_x_97) ;  /* 0x0000026000017945 */ /* 0x000fd80003800000 */
[----:B------:R-:W-:Y:S05]  /*9e20*/  @P4 BRA `(.L_x_98) ;  /* 0x0000000000904947 */ /* 0x000fea0003800000 */
[----:B------:R-:W1:Y:S01]  /*9e30*/  S2R R5, SR_CgaCtaId ;  /* 0x0000000000057919 */ /* 0x000e620000008800 */
[----:B------:R-:W-:Y:S02]  /*9e40*/  MOV R4, 0x400 ;  /* 0x0000040000047802 */ /* 0x000fe40000000f00 */
[----:B------:R-:W-:Y:S02]  /*9e50*/  SHF.L.U32 R7, R0, 0x1f, RZ ;  /* 0x0000001f00077819 */ /* 0x000fe400000006ff */
[----:B-1----:R-:W-:-:S05]  /*9e60*/  LEA R5, R5, R4, 0x18 ;  /* 0x0000000405057211 */ /* 0x002fca00078ec0ff */
[----:B------:R-:W-:-:S04]  /*9e70*/  IMAD R4, R2, 0x8, R5 ;  /* 0x0000000802047824 */ /* 0x000fc800078e0205 */
[----:B------:R-:W1:Y:S02]  /*9e80*/  SYNCS.PHASECHK.TRANS64.TRYWAIT P4, [R4+URZ+0xa828], R7 ;  /* 0x00a82807040075a7 */ /* 0x000e64000808017f */
[----:B-1----:R-:W-:Y:S05]  /*9e90*/  @!P4 BRA `(.L_x_99) ;  /* 0x0000000400c8c947 */ /* 0x002fea0003800000 */
.L_x_115:
[----:B------:R-:W-:Y:S01]  /*9ea0*/  PRMT R6, R3, 0x9910, RZ ;  /* 0x0000991003067816 */ /* 0x000fe200000000ff */
[----:B-1----:R-:W-:-:S03]  /*9eb0*/  @P1 IMAD.MOV.U32 R7, RZ, RZ, 0x1800 ;  /* 0x00001800ff071424 */ /* 0x002fc600078e00ff */
[----:B------:R-:W-:Y:S01]  /*9ec0*/  ISETP.NE.AND P4, PT, R6, 0x2, PT ;  /* 0x000000020600780c */ /* 0x000fe20003f85270 */
[----:B------:R1:W-:-:S12]  /*9ed0*/  @P1 SYNCS.ARRIVE.TRANS64 RZ, [R4+URZ+0xa800], R7 ;  /* 0x00a8000704ff19a7 */ /* 0x0003d8000800003f */
[----:B-1----:R-:W-:Y:S05]  /*9ee0*/  @P4 BRA `(.L_x_100) ;  /* 0x0000000000044947 */ /* 0x002fea0003800000 */
[----:B------:R-:W-:Y:S01]  /*9ef0*/  BPT.TRAP 0x1 ;  /* 0x000000040000795c */ /* 0x000fe20000300000 */
.L_x_100:
[----:B------:R-:W-:Y:S05]  /*9f00*/  @P0 BRA `(.L_x_101) ;  /* 0x0000000000040947 */ /* 0x000fea0003800000 */
[----:B------:R-:W-:Y:S01]  /*9f10*/  BPT.TRAP 0x1 ;  /* 0x000000040000795c */ /* 0x000fe20000300000 */
.L_x_101:
        /* <DEDUP_REMOVED lines=11> */
[----:B------:R-:W-:-:S03]  /*9fd0*/  VIADD R8, R8, 0x1 ;  /* 0x0000000108087836 */ /* 0x000fc60000000000 */
[----:B------:R-:W-:Y:S01]  /*9fe0*/  UIADD3 UR17, UR17, 0xa800, URZ ;  /* 0x0000a80011117890 */ /* 0x000fe2000fffe03f */
[C---:B------:R-:W-:Y:S01]  /*9ff0*/  ISETP.NE.AND P4, PT, R2.reuse, 0x5, PT ;  /* 0x000000050200780c */ /* 0x040fe20003f85270 */
[----:B------:R-:W-:Y:S02]  /*a000*/  USHF.L.U32 UR18, UR18, 0x6, URZ ;  /* 0x0000000612127899 */ /* 0x000fe4000800063f */
[----:B------:R-:W-:Y:S01]  /*a010*/  UIADD3 UR16, UR16, 0x3000, URZ ;  /* 0x0000300010107890 */ /* 0x000fe2000fffe03f */
[----:B------:R-:W-:Y:S02]  /*a020*/  SEL R5, RZ, 0x1, P4 ;  /* 0x00000001ff057807 */ /* 0x000fe40002000000 */
[----:B------:R-:W-:Y:S02]  /*a030*/  SEL R2, R2, RZ, P4 ;  /* 0x000000ff02027207 */ /* 0x000fe40002000000 */
[----:B------:R-:W-:-:S04]  /*a040*/  LOP3.LUT R0, R0, R5, RZ, 0x3c, !PT ;  /* 0x0000000500007212 */ /* 0x000fc800078e3cff */
[----:B------:R1:W-:Y:S02]  /*a050*/  UTMALDG.4D [UR16], [UR6], desc[UR8] ;  /* 0x00000810060075b4 */ /* 0x0003e40008019000 */
[----:B-1----:R-:W-:Y:S01]  /*a060*/  NOP ;  /* 0x0000000000007918 */ /* 0x002fe20000000000 */
.L_x_98:
[----:B------:R-:W-:Y:S05]  /*a070*/  BSYNC B1 ;  /* 0x0000000000017941 */ /* 0x000fea0003800000 */
.L_x_97:
[C---:B------:R-:W-:Y:S01]  /*a080*/  ISETP.GT.AND P4, PT, R9.reuse, 0x4, PT ;  /* 0x000000040900780c */ /* 0x040fe20003f84270 */
[----:B------:R-:W-:-:S12]  /*a090*/  VIADD R9, R9, 0xfffffffe ;  /* 0xfffffffe09097836 */ /* 0x000fd80000000000 */
[----:B------:R-:W-:Y:S05]  /*a0a0*/  @P4 BRA `(.L_x_102) ;  /* 0xfffffff800844947 */ /* 0x000fea000383ffff */
[----:B------:R-:W-:Y:S05]  /*a0b0*/  BSYNC B0 ;  /* 0x0000000000007941 */ /* 0x000fea0003800000 */
.L_x_91:
[----:B------:R-:W-:Y:S05]  /*a0c0*/  EXIT ;  /* 0x000000000000794d */ /* 0x000fea0003800000 */
.L_x_15:
[----:B-1----:R-:W-:-:S04]  /*a0d0*/  IMAD.U32 R6, RZ, RZ, UR8 ;  /* 0x00000008ff067e24 */ /* 0x002fc8000f8e00ff */
[----:B------:R1:W2:Y:S03]  /*a0e0*/  SYNCS.PHASECHK.TRANS64.TRYWAIT P1, [R6+URZ+0xa850], R9 ;  /* 0x00a85009060075a7 */ /* 0x0002a6000802017f */
[----:B--2---:R-:W-:Y:S05]  /*a0f0*/  @!P1 NANOSLEEP.SYNCS 0x989680 ;  /* 0x009896800000995d */ /* 0x004fea0003900000 */
[----:B------:R-:W2:Y:S02]  /*a100*/  @!P1 SYNCS.PHASECHK.TRANS64 P1, [R6+URZ+0xa850], R9 ;  /* 0x00a85009060095a7 */ /* 0x000ea4000802007f */
[----:B--2---:R-:W-:Y:S05]  /*a110*/  @!P1 BRA `(.L_x_15) ;  /* 0xfffffffc00ec9947 */ /* 0x004fea000383ffff */
[----:B------:R-:W-:Y:S05]  /*a120*/  BRA `(.L_x_103) ;  /* 0xffffff6c00707947 */ /* 0x000fea000383ffff */
.L_x_17:
[----:B-1----:R-:W-:-:S04]  /*a130*/  IMAD.U32 R6, RZ, RZ, UR38 ;  /* 0x00000026ff067e24 */ /* 0x002fc8000f8e00ff */
[----:B------:R1:W2:Y:S03]  /*a140*/  SYNCS.PHASECHK.TRANS64.TRYWAIT P1, [R6+URZ+0xa800], R7 ;  /* 0x00a80007060075a7 */ /* 0x0002a6000802017f */
[----:B--2---:R-:W-:Y:S05]  /*a150*/  @!P1 NANOSLEEP.SYNCS 0x989680 ;  /* 0x009896800000995d */ /* 0x004fea0003900000 */
[----:B------:R-:W2:Y:S02]  /*a160*/  @!P1 SYNCS.PHASECHK.TRANS64 P1, [R6+URZ+0xa800], R7 ;  /* 0x00a80007060095a7 */ /* 0x000ea4000802007f */
[----:B--2---:R-:W-:Y:S05]  /*a170*/  @!P1 BRA `(.L_x_17) ;  /* 0xfffffffc00ec9947 */ /* 0x004fea000383ffff */
[----:B------:R-:W-:Y:S05]  /*a180*/  BRA `(.L_x_104) ;  /* 0xffffff6c007c7947 */ /* 0x000fea000383ffff */
.L_x_18:
[----:B-1----:R-:W-:-:S04]  /*a190*/  IMAD.U32 R6, RZ, RZ, UR20 ;  /* 0x00000014ff067e24 */ /* 0x002fc8000f8e00ff */
[----:B------:R1:W2:Y:S03]  /*a1a0*/  SYNCS.PHASECHK.TRANS64.TRYWAIT P1, [R6+URZ+-0x8], R3 ;  /* 0xfffff803060075a7 */ /* 0x0002a6000802017f */
[----:B--2---:R-:W-:Y:S05]  /*a1b0*/  @!P1 NANOSLEEP.SYNCS 0x989680 ;  /* 0x009896800000995d */ /* 0x004fea0003900000 */
[----:B------:R-:W2:Y:S02]  /*a1c0*/  @!P1 SYNCS.PHASECHK.TRANS64 P1, [R6+URZ+-0x8], R3 ;  /* 0xfffff803060095a7 */ /* 0x000ea4000802007f */
[----:B--2---:R-:W-:Y:S05]  /*a1d0*/  @!P1 BRA `(.L_x_18) ;  /* 0xfffffffc00ec9947 */ /* 0x004fea000383ffff */
[----:B------:R-:W-:Y:S05]  /*a1e0*/  BRA `(.L_x_105) ;  /* 0xffffff6c00787947 */ /* 0x000fea000383ffff */
.L_x_20:
[----:B-1----:R-:W-:-:S04]  /*a1f0*/  IMAD.U32 R16, RZ, RZ, UR38 ;  /* 0x00000026ff107e24 */ /* 0x002fc8000f8e00ff */
[----:B------:R1:W2:Y:S03]  /*a200*/  SYNCS.PHASECHK.TRANS64.TRYWAIT P1, [R16+URZ+0xa808], R7 ;  /* 0x00a80807100075a7 */ /* 0x0002a6000802017f */
[----:B--2---:R-:W-:Y:S05]  /*a210*/  @!P1 NANOSLEEP.SYNCS 0x989680 ;  /* 0x009896800000995d */ /* 0x004fea0003900000 */
[----:B------:R-:W2:Y:S02]  /*a220*/  @!P1 SYNCS.PHASECHK.TRANS64 P1, [R16+URZ+0xa808], R7 ;  /* 0x00a80807100095a7 */ /* 0x000ea4000802007f */
[----:B--2---:R-:W-:Y:S05]  /*a230*/  @!P1 BRA `(.L_x_20) ;  /* 0xfffffffc00ec9947 */ /* 0x004fea000383ffff */
[----:B------:R-:W-:Y:S05]  /*a240*/  BRA `(.L_x_106) ;  /* 0xffffff8800cc7947 */ /* 0x000fea000383ffff */
.L_x_25:
[----:B-1----:R-:W-:-:S04]  /*a250*/  IMAD.U32 R13, RZ, RZ, UR7 ;  /* 0x00000007ff0d7e24 */ /* 0x002fc8000f8e00ff */
[----:B------:R1:W2:Y:S03]  /*a260*/  SYNCS.PHASECHK.TRANS64.TRYWAIT P3, [R13+URZ+0xa800], R4 ;  /* 0x00a800040d0075a7 */ /* 0x0002a6000806017f */
[----:B--2---:R-:W-:Y:S05]  /*a270*/  @!P3 NANOSLEEP.SYNCS 0x989680 ;  /* 0x009896800000b95d */ /* 0x004fea0003900000 */
[----:B------:R-:W2:Y:S02]  /*a280*/  @!P3 SYNCS.PHASECHK.TRANS64 P3, [R13+URZ+0xa800], R4 ;  /* 0x00a800040d00b5a7 */ /* 0x000ea4000806007f */
[----:B--2---:R-:W-:Y:S05]  /*a290*/  @!P3 BRA `(.L_x_25) ;  /* 0xfffffffc00ecb947 */ /* 0x004fea000383ffff */
[----:B------:R-:W-:Y:S05]  /*a2a0*/  BRA `(.L_x_107) ;  /* 0xffffff8c00587947 */ /* 0x000fea000383ffff */
.L_x_29:
[----:B-1----:R-:W-:-:S04]  /*a2b0*/  IMAD.U32 R15, RZ, RZ, UR6 ;  /* 0x00000006ff0f7e24 */ /* 0x002fc8000f8e00ff */
[----:B------:R1:W2:Y:S03]  /*a2c0*/  SYNCS.PHASECHK.TRANS64.TRYWAIT P3, [R15+URZ+0xa800], R80 ;  /* 0x00a800500f0075a7 */ /* 0x0002a6000806017f */
[----:B--2---:R-:W-:Y:S05]  /*a2d0*/  @!P3 NANOSLEEP.SYNCS 0x989680 ;  /* 0x009896800000b95d */ /* 0x004fea0003900000 */
[----:B------:R-:W2:Y:S02]  /*a2e0*/  @!P3 SYNCS.PHASECHK.TRANS64 P3, [R15+URZ+0xa800], R80 ;  /* 0x00a800500f00b5a7 */ /* 0x000ea4000806007f */
[----:B--2---:R-:W-:Y:S05]  /*a2f0*/  @!P3 BRA `(.L_x_29) ;  /* 0xfffffffc00ecb947 */ /* 0x004fea000383ffff */
[----:B------:R-:W-:Y:S05]  /*a300*/  BRA `(.L_x_28) ;  /* 0xffffffa800587947 */ /* 0x000fea000383ffff */
.L_x_37:
[----:B-1----:R-:W-:-:S04]  /*a310*/  IMAD.U32 R17, RZ, RZ, UR7 ;  /* 0x00000007ff117e24 */ /* 0x002fc8000f8e00ff */
[----:B------:R1:W2:Y:S03]  /*a320*/  SYNCS.PHASECHK.TRANS64.TRYWAIT P3, [R17+URZ+0xa800], R0 ;  /* 0x00a80000110075a7 */ /* 0x0002a6000806017f */
[----:B--2---:R-:W-:Y:S05]  /*a330*/  @!P3 NANOSLEEP.SYNCS 0x989680 ;  /* 0x009896800000b95d */ /* 0x004fea0003900000 */
[----:B------:R-:W2:Y:S02]  /*a340*/  @!P3 SYNCS.PHASECHK.TRANS64 P3, [R17+URZ+0xa800], R0 ;  /* 0x00a800001100b5a7 */ /* 0x000ea4000806007f */
[----:B--2---:R-:W-:Y:S05]  /*a350*/  @!P3 BRA `(.L_x_37) ;  /* 0xfffffffc00ecb947 */ /* 0x004fea000383ffff */
[----:B------:R-:W-:Y:S05]  /*a360*/  BRA `(.L_x_108) ;  /* 0xffffffac00247947 */ /* 0x000fea000383ffff */
.L_x_41:
[----:B-1----:R-:W-:-:S04]  /*a370*/  IMAD.U32 R22, RZ, RZ, UR6 ;  /* 0x00000006ff167e24 */ /* 0x002fc8000f8e00ff */
[----:B------:R1:W2:Y:S03]  /*a380*/  SYNCS.PHASECHK.TRANS64.TRYWAIT P3, [R22+URZ+0xa800], R23 ;  /* 0x00a80017160075a7 */ /* 0x0002a6000806017f */
[----:B--2---:R-:W-:Y:S05]  /*a390*/  @!P3 NANOSLEEP.SYNCS 0x989680 ;  /* 0x009896800000b95d */ /* 0x004fea0003900000 */
[----:B------:R-:W2:Y:S02]  /*a3a0*/  @!P3 SYNCS.PHASECHK.TRANS64 P3, [R22+URZ+0xa800], R23 ;  /* 0x00a800171600b5a7 */ /* 0x000ea4000806007f */
[----:B--2---:R-:W-:Y:S05]  /*a3b0*/  @!P3 BRA `(.L_x_41) ;  /* 0xfffffffc00ecb947 */ /* 0x004fea000383ffff */
[----:B------:R-:W-:Y:S05]  /*a3c0*/  BRA `(.L_x_40) ;  /* 0xffffffcc00287947 */ /* 0x000fea000383ffff */
.L_x_57:
[----:B-1----:R-:W-:-:S04]  /*a3d0*/  IMAD.U32 R3, RZ, RZ, UR20 ;  /* 0x00000014ff037e24 */ /* 0x002fc8000f8e00ff */
[----:B------:R1:W2:Y:S03]  /*a3e0*/  SYNCS.PHASECHK.TRANS64.TRYWAIT P0, [R3+URZ+0x8], R0 ;  /* 0x00000800030075a7 */ /* 0x0002a6000800017f */
[----:B--2---:R-:W-:Y:S05]  /*a3f0*/  @!P0 NANOSLEEP.SYNCS 0x989680 ;  /* 0x009896800000895d */ /* 0x004fea0003900000 */
[----:B------:R-:W2:Y:S02]  /*a400*/  @!P0 SYNCS.PHASECHK.TRANS64 P0, [R3+URZ+0x8], R0 ;  /* 0x00000800030085a7 */ /* 0x000ea4000800007f */
[----:B--2---:R-:W-:Y:S05]  /*a410*/  @!P0 BRA `(.L_x_57) ;  /* 0xfffffffc00ec8947 */ /* 0x004fea000383ffff */
[----:B------:R-:W-:Y:S05]  /*a420*/  BRA `(.L_x_109) ;  /* 0xffffffd400787947 */ /* 0x000fea000383ffff */
.L_x_73:
[----:B-1----:R1:W2:Y:S02]  /*a430*/  SYNCS.PHASECHK.TRANS64.TRYWAIT P0, [R4+URZ+0xa860], R3 ;  /* 0x00a86003040075a7 */ /* 0x0022a4000800017f */
[----:B--2---:R-:W-:Y:S05]  /*a440*/  @!P0 NANOSLEEP.SYNCS 0x989680 ;  /* 0x009896800000895d */ /* 0x004fea0003900000 */
[----:B------:R-:W2:Y:S02]  /*a450*/  @!P0 SYNCS.PHASECHK.TRANS64 P0, [R4+URZ+0xa860], R3 ;  /* 0x00a86003040085a7 */ /* 0x000ea4000800007f */
[----:B--2---:R-:W-:Y:S05]  /*a460*/  @!P0 BRA `(.L_x_73) ;  /* 0xfffffffc00f08947 */ /* 0x004fea000383ffff */
[----:B------:R-:W-:Y:S05]  /*a470*/  BRA `(.L_x_110) ;  /* 0xffffffe800907947 */ /* 0x000fea000383ffff */
.L_x_78:
[----:B-1----:R1:W2:Y:S02]  /*a480*/  SYNCS.PHASECHK.TRANS64.TRYWAIT P0, [R2+URZ+0xa828], R5 ;  /* 0x00a82805020075a7 */ /* 0x0022a4000800017f */
[----:B--2---:R-:W-:Y:S05]  /*a490*/  @!P0 NANOSLEEP.SYNCS 0x989680 ;  /* 0x009896800000895d */ /* 0x004fea0003900000 */
[----:B------:R-:W2:Y:S02]  /*a4a0*/  @!P0 SYNCS.PHASECHK.TRANS64 P0, [R2+URZ+0xa828], R5 ;  /* 0x00a82805020085a7 */ /* 0x000ea4000800007f */
[----:B--2---:R-:W-:Y:S05]  /*a4b0*/  @!P0 BRA `(.L_x_78) ;  /* 0xfffffffc00f08947 */ /* 0x004fea000383ffff */
[----:B------:R-:W-:Y:S05]  /*a4c0*/  BRA `(.L_x_111) ;  /* 0xffffffec00407947 */ /* 0x000fea000383ffff */
.L_x_83:
[----:B-1----:R1:W2:Y:S02]  /*a4d0*/  SYNCS.PHASECHK.TRANS64.TRYWAIT P0, [R4+URZ+0xa860], R5 ;  /* 0x00a86005040075a7 */ /* 0x0022a4000800017f */
[----:B--2---:R-:W-:Y:S05]  /*a4e0*/  @!P0 NANOSLEEP.SYNCS 0x989680 ;  /* 0x009896800000895d */ /* 0x004fea0003900000 */
[----:B------:R-:W2:Y:S02]  /*a4f0*/  @!P0 SYNCS.PHASECHK.TRANS64 P0, [R4+URZ+0xa860], R5 ;  /* 0x00a86005040085a7 */ /* 0x000ea4000800007f */
[----:B--2---:R-:W-:Y:S05]  /*a500*/  @!P0 BRA `(.L_x_83) ;  /* 0xfffffffc00f08947 */ /* 0x004fea000383ffff */
[----:B------:R-:W-:Y:S05]  /*a510*/  BRA `(.L_x_112) ;  /* 0xffffffec00f47947 */ /* 0x000fea000383ffff */
.L_x_88:
[----:B-1----:R1:W2:Y:S02]  /*a520*/  SYNCS.PHASECHK.TRANS64.TRYWAIT P0, [R3+URZ+0xa828], R4 ;  /* 0x00a82804030075a7 */ /* 0x0022a4000800017f */
[----:B--2---:R-:W-:Y:S05]  /*a530*/  @!P0 NANOSLEEP.SYNCS 0x989680 ;  /* 0x009896800000895d */ /* 0x004fea0003900000 */
[----:B------:R-:W2:Y:S02]  /*a540*/  @!P0 SYNCS.PHASECHK.TRANS64 P0, [R3+URZ+0xa828], R4 ;  /* 0x00a82804030085a7 */ /* 0x000ea4000800007f */
[----:B--2---:R-:W-:Y:S05]  /*a550*/  @!P0 BRA `(.L_x_88) ;  /* 0xfffffffc00f08947 */ /* 0x004fea000383ffff */
[----:B------:R-:W-:Y:S05]  /*a560*/  BRA `(.L_x_113) ;  /* 0xfffffff000b47947 */ /* 0x000fea000383ffff */
.L_x_94:
[----:B-1----:R1:W2:Y:S02]  /*a570*/  SYNCS.PHASECHK.TRANS64.TRYWAIT P4, [R7+URZ+0xa828], R4 ;  /* 0x00a82804070075a7 */ /* 0x0022a4000808017f */
[----:B--2---:R-:W-:Y:S05]  /*a580*/  @!P4 NANOSLEEP.SYNCS 0x989680 ;  /* 0x009896800000c95d */ /* 0x004fea0003900000 */
[----:B------:R-:W2:Y:S02]  /*a590*/  @!P4 SYNCS.PHASECHK.TRANS64 P4, [R7+URZ+0xa828], R4 ;  /* 0x00a828040700c5a7 */ /* 0x000ea4000808007f */
[----:B--2---:R-:W-:Y:S05]  /*a5a0*/  @!P4 BRA `(.L_x_94) ;  /* 0xfffffffc00f0c947 */ /* 0x004fea000383ffff */
[----:B------:R-:W-:Y:S05]  /*a5b0*/  BRA `(.L_x_114) ;  /* 0xfffffff400647947 */ /* 0x000fea000383ffff */
.L_x_99:
[----:B-1----:R1:W2:Y:S02]  /*a5c0*/  SYNCS.PHASECHK.TRANS64.TRYWAIT P4, [R4+URZ+0xa828], R7 ;  /* 0x00a82807040075a7 */ /* 0x0022a4000808017f */
[----:B--2---:R-:W-:Y:S05]  /*a5d0*/  @!P4 NANOSLEEP.SYNCS 0x989680 ;  /* 0x009896800000c95d */ /* 0x004fea0003900000 */
[----:B------:R-:W2:Y:S02]  /*a5e0*/  @!P4 SYNCS.PHASECHK.TRANS64 P4, [R4+URZ+0xa828], R7 ;  /* 0x00a828070400c5a7 */ /* 0x000ea4000808007f */
[----:B--2---:R-:W-:Y:S05]  /*a5f0*/  @!P4 BRA `(.L_x_99) ;  /* 0xfffffffc00f0c947 */ /* 0x004fea000383ffff */
[----:B------:R-:W-:Y:S05]  /*a600*/  BRA `(.L_x_115) ;  /* 0xfffffff800247947 */ /* 0x000fea000383ffff */
        .weak           $__internal_0_$__cuda_sm20_rcp_rn_f32_slowpath
        .type           $__internal_0_$__cuda_sm20_rcp_rn_f32_slowpath,@function
        .size           $__internal_0_$__cuda_sm20_rcp_rn_f32_slowpath,(.L_x_121 - $__internal_0_$__cuda_sm20_rcp_rn_f32_slowpath)
$__internal_0_$__cuda_sm20_rcp_rn_f32_slowpath:
[----:B------:R-:W-:Y:S01]  /*a610*/  IMAD.SHL.U32 R0, R2, 0x2, RZ ;  /* 0x0000000202007824 */ /* 0x000fe200078e00ff */
[----:B------:R-:W-:Y:S04]  /*a620*/  BSSY B2, `(.L_x_116) ;  /* 0x0000030000027945 */ /* 0x000fe80003800000 */
[----:B------:R-:W-:-:S04]  /*a630*/  SHF.R.U32.HI R18, RZ, 0x18, R0 ;  /* 0x00000018ff127819 */ /* 0x000fc80000011600 */
[----:B------:R-:W-:-:S13]  /*a640*/  ISETP.NE.U32.AND P0, PT, R18, RZ, PT ;  /* 0x000000ff1200720c */ /* 0x000fda0003f05070 */
[----:B------:R-:W-:Y:S05]  /*a650*/  @P0 BRA `(.L_x_117) ;  /* 0x0000000000280947 */ /* 0x000fea0003800000 */
[----:B------:R-:W-:-:S05]  /*a660*/  IMAD.SHL.U32 R0, R2, 0x2, RZ ;  /* 0x0000000202007824 */ /* 0x000fca00078e00ff */
[----:B------:R-:W-:-:S13]  /*a670*/  ISETP.NE.AND P0, PT, R0, RZ, PT ;  /* 0x000000ff0000720c */ /* 0x000fda0003f05270 */
[----:B------:R-:W-:Y:S01]  /*a680*/  @P0 FFMA R10, R2, 1.84467440737095516160e+19, RZ ;  /* 0x5f800000020a0823 */ /* 0x000fe200000000ff */
[----:B------:R-:W-:Y:S08]  /*a690*/  @!P0 MUFU.RCP R3, R2 ;  /* 0x0000000200038308 */ /* 0x000ff00000001000 */
[----:B------:R-:W1:Y:S02]  /*a6a0*/  @P0 MUFU.RCP R13, R10 ;  /* 0x0000000a000d0308 */ /* 0x000e640000001000 */
[----:B-1----:R-:W-:-:S04]  /*a6b0*/  @P0 FFMA R0, R10, R13, -1 ;  /* 0xbf8000000a000423 */ /* 0x002fc8000000000d */
[----:B------:R-:W-:-:S04]  /*a6c0*/  @P0 FADD.FTZ R0, -R0, -RZ ;  /* 0x800000ff00000221 */ /* 0x000fc80000010100 */
[----:B------:R-:W-:-:S04]  /*a6d0*/  @P0 FFMA R0, R13, R0, R13 ;  /* 0x000000000d000223 */ /* 0x000fc8000000000d */
[----:B------:R-:W-:Y:S01]  /*a6e0*/  @P0 FFMA R3, R0, 1.84467440737095516160e+19, RZ ;  /* 0x5f80000000030823 */ /* 0x000fe200000000ff */
[----:B------:R-:W-:Y:S06]  /*a6f0*/  BRA `(.L_x_118) ;  /* 0x0000000000887947 */ /* 0x000fec0003800000 */
.L_x_117:
[----:B------:R-:W-:-:S05]  /*a700*/  VIADD R19, R18, 0xffffff03 ;  /* 0xffffff0312137836 */ /* 0x000fca0000000000 */
[----:B------:R-:W-:-:S13]  /*a710*/  ISETP.GT.U32.AND P0, PT, R19, 0x1, PT ;  /* 0x000000011300780c */ /* 0x000fda0003f04070 */
[----:B------:R-:W-:Y:S05]  /*a720*/  @P0 BRA `(.L_x_119) ;  /* 0x0000000000780947 */ /* 0x000fea0003800000 */
[----:B------:R-:W-:Y:S01]  /*a730*/  LOP3.LUT R0, R2, 0x7fffff, RZ, 0xc0, !PT ;  /* 0x007fffff02007812 */ /* 0x000fe200078ec0ff */
[----:B------:R-:W-:-:S03]  /*a740*/  IMAD.MOV.U32 R14, RZ, RZ, 0x3 ;  /* 0x00000003ff0e7424 */ /* 0x000fc600078e00ff */
[----:B------:R-:W-:Y:S02]  /*a750*/  LOP3.LUT R0, R0, 0x3f800000, RZ, 0xfc, !PT ;  /* 0x3f80000000007812 */ /* 0x000fe400078efcff */
[----:B------:R-:W-:Y:S02]  /*a760*/  SHF.L.U32 R14, R14, R19, RZ ;  /* 0x000000130e0e7219 */ /* 0x000fe400000006ff */
[----:B------:R-:W1:Y:S02]  /*a770*/  MUFU.RCP R3, R0 ;  /* 0x0000000000037308 */ /* 0x000e640000001000 */
[----:B-1----:R-:W-:-:S04]  /*a780*/  FFMA R10, R0, R3, -1 ;  /* 0xbf800000000a7423 */ /* 0x002fc80000000003 */
[----:B------:R-:W-:-:S04]  /*a790*/  FADD.FTZ R10, -R10, -RZ ;  /* 0x800000ff0a0a7221 */ /* 0x000fc80000010100 */
[CCC-:B------:R-:W-:Y:S01]  /*a7a0*/  FFMA.RM R12, R3.reuse, R10.reuse, R3.reuse ;  /* 0x0000000a030c7223 */ /* 0x1c0fe20000004003 */
[----:B------:R-:W-:-:S04]  /*a7b0*/  FFMA.RP R13, R3, R10, R3 ;  /* 0x0000000a030d7223 */ /* 0x000fc80000008003 */
[C---:B------:R-:W-:Y:S02]  /*a7c0*/  LOP3.LUT R3, R12.reuse, 0x7fffff, RZ, 0xc0, !PT ;  /* 0x007fffff0c037812 */ /* 0x040fe400078ec0ff */
[----:B------:R-:W-:Y:S02]  /*a7d0*/  FSETP.NEU.FTZ.AND P0, PT, R12, R13, PT ;  /* 0x0000000d0c00720b */ /* 0x000fe40003f1d000 */
[----:B------:R-:W-:Y:S02]  /*a7e0*/  LOP3.LUT R3, R3, 0x800000, RZ, 0xfc, !PT ;  /* 0x0080000003037812 */ /* 0x000fe400078efcff */
[----:B------:R-:W-:Y:S02]  /*a7f0*/  SEL R10, RZ, 0xffffffff, !P0 ;  /* 0xffffffffff0a7807 */ /* 0x000fe40004000000 */
[----:B------:R-:W-:-:S03]  /*a800*/  LOP3.LUT R14, R14, R3, RZ, 0xc0, !PT ;  /* 0x000000030e0e7212 */ /* 0x000fc600078ec0ff */
[----:B------:R-:W-:Y:S01]  /*a810*/  IMAD.MOV R10, RZ, RZ, -R10 ;  /* 0x000000ffff0a7224 */ /* 0x000fe200078e0a0a */
[----:B------:R-:W-:-:S04]  /*a820*/  SHF.R.U32.HI R14, RZ, R19, R14 ;  /* 0x00000013ff0e7219 */ /* 0x000fc8000001160e */
[----:B------:R-:W-:Y:S02]  /*a830*/  LOP3.LUT P1, RZ, R10, R19, R3, 0xf8, !PT ;  /* 0x000000130aff7212 */ /* 0x000fe4000782f803 */
[C---:B------:R-:W-:Y:S02]  /*a840*/  LOP3.LUT P0, RZ, R14.reuse, 0x1, RZ, 0xc0, !PT ;  /* 0x000000010eff7812 */ /* 0x040fe4000780c0ff */
[----:B------:R-:W-:-:S04]  /*a850*/  LOP3.LUT P2, RZ, R14, 0x2, RZ, 0xc0, !PT ;  /* 0x000000020eff7812 */ /* 0x000fc8000784c0ff */
[----:B------:R-:W-:Y:S02]  /*a860*/  PLOP3.LUT P0, PT, P0, P1, P2, 0xe0, 0x0 ;  /* 0x000000000000781c */ /* 0x000fe40000703c20 */
[----:B------:R-:W-:Y:S02]  /*a870*/  LOP3.LUT P1, RZ, R2, 0x7fffff, RZ, 0xc0, !PT ;  /* 0x007fffff02ff7812 */ /* 0x000fe4000782c0ff */
[----:B------:R-:W-:-:S05]  /*a880*/  SEL R0, RZ, 0x1, !P0 ;  /* 0x00000001ff007807 */ /* 0x000fca0004000000 */
[----:B------:R-:W-:-:S05]  /*a890*/  IMAD.MOV R0, RZ, RZ, -R0 ;  /* 0x000000ffff007224 */ /* 0x000fca00078e0a00 */
[----:B------:R-:W-:Y:S01]  /*a8a0*/  ISETP.GE.AND P0, PT, R0, RZ, PT ;  /* 0x000000ff0000720c */ /* 0x000fe20003f06270 */
[----:B------:R-:W-:-:S05]  /*a8b0*/  VIADD R0, R18, 0xffffff04 ;  /* 0xffffff0412007836 */ /* 0x000fca0000000000 */
[----:B------:R-:W-:-:S07]  /*a8c0*/  SHF.R.U32.HI R3, RZ, R0, R3 ;  /* 0x00000000ff037219 */ /* 0x000fce0000011603 */
[----:B------:R-:W-:-:S04]  /*a8d0*/  @!P0 VIADD R3, R3, 0x1 ;  /* 0x0000000103038836 */ /* 0x000fc80000000000 */
[----:B------:R-:W-:-:S05]  /*a8e0*/  @!P1 IMAD.SHL.U32 R3, R3, 0x2, RZ ;  /* 0x0000000203039824 */ /* 0x000fca00078e00ff */
[----:B------:R-:W-:Y:S01]  /*a8f0*/  LOP3.LUT R3, R3, 0x80000000, R2, 0xf8, !PT ;  /* 0x8000000003037812 */ /* 0x000fe200078ef802 */
[----:B------:R-:W-:Y:S06]  /*a900*/  BRA `(.L_x_118) ;  /* 0x0000000000047947 */ /* 0x000fec0003800000 */
.L_x_119:
[----:B------:R1:W2:Y:S02]  /*a910*/  MUFU.RCP R3, R2 ;  /* 0x0000000200037308 */ /* 0x0002a40000001000 */
.L_x_118:
[----:B------:R-:W-:Y:S05]  /*a920*/  BSYNC B2 ;  /* 0x0000000000027941 */ /* 0x000fea0003800000 */
.L_x_116:
[----:B--2---:R-:W-:Y:S02]  /*a930*/  IMAD.MOV.U32 R0, RZ, RZ, R3 ;  /* 0x000000ffff007224 */ /* 0x004fe400078e0003 */
[----:B-1----:R-:W-:Y:S02]  /*a940*/  IMAD.MOV.U32 R2, RZ, RZ, R15 ;  /* 0x000000ffff027224 */ /* 0x002fe400078e000f */
[----:B------:R-:W-:-:S04]  /*a950*/  IMAD.MOV.U32 R3, RZ, RZ, 0x0 ;  /* 0x00000000ff037424 */ /* 0x000fc800078e00ff */
[----:B------:R-:W-:Y:S05]  /*a960*/  RET.REL.NODEC R2 `(_ZN7cutlass13device_kernelINS_4fmha6kernel28FmhaKernelTmaWarpSpecializedINS1_10collective30FmhaMainloopTmaWarpSpecializedINS_12float_e4m3_tEffN4cute5tupleIJNS7_1CILi128EEENS9_ILi64EEENS9_ILi96EEEEEENS8_IJiNS9_ILi1EEENS8_IJiiEEEEEESG_NS8_IJSE_iSF_EEENS4_12CausalFusionEJEEENS4_15FmhaFwdEpilogueIS6_fNS8_IJSB_SC_SB_EEEEENS2_23IndividualTileSchedulerEJEEEEEvNT_6ParamsE) ;  /* 0xffffff5402a47950 */ /* 0x000fea0003c3ffff */
.L_x_120:
[----:B------:R-:W-:-:S00]  /*a970*/  BRA `(.L_x_120) ;  /* 0xfffffffc00fc7947 */ /* 0x000fc0000383ffff */
[----:B------:R-:W-:-:S00]  /*a980*/  NOP ;  /* 0x0000000000007918 */ /* 0x000fc00000000000 */
[----:B------:R-:W-:-:S00]  /*a990*/  NOP ;  /* 0x0000000000007918 */ /* 0x000fc00000000000 */
[----:B------:R-:W-:-:S00]  /*a9a0*/  NOP ;  /* 0x0000000000007918 */ /* 0x000fc00000000000 */
[----:B------:R-:W-:-:S00]  /*a9b0*/  NOP ;  /* 0x0000000000007918 */ /* 0x000fc00000000000 */
[----:B------:R-:W-:-:S00]  /*a9c0*/  NOP ;  /* 0x0000000000007918 */ /* 0x000fc00000000000 */
[----:B------:R-:W-:-:S00]  /*a9d0*/  NOP ;  /* 0x0000000000007918 */ /* 0x000fc00000000000 */
[----:B------:R-:W-:-:S00]  /*a9e0*/  NOP ;  /* 0x0000000000007918 */ /* 0x000fc00000000000 */
[----:B------:R-:W-:-:S00]  /*a9f0*/  NOP ;  /* 0x0000000000007918 */ /* 0x000fc00000000000 */
.L_x_121:


//--------------------- .nv.global.init           --------------------------
	.section	.nv.global.init,"aw",@progbits
.nv.global.init:
	.type		$str$24,@object
	.size		$str$24,($str$25 - $str$24)
$str$24:
        /*0000*/ 	.byte	0x28, 0x61, 0x64, 0x64, 0x72, 0x65, 0x73, 0x73, 0x20, 0x26, 0x20, 0x6d, 0x61, 0x73, 0x6b, 0x29
        /*0010*/ 	.byte	0x20, 0x3d, 0x3d, 0x20, 0x30, 0x00
	.type		$str$25,@object
	.size		$str$25,(__unnamed_1 - $str$25)
$str$25:
        /*0016*/ 	.byte	0x2f, 0x74, 0x6d, 0x70, 0x2f, 0x63, 0x75, 0x74, 0x6c, 0x61, 0x73, 0x73, 0x5f, 0x73, 0x77, 0x65
        /*0026*/ 	.byte	0x65, 0x70, 0x5f, 0x73, 0x72, 0x63, 0x2f, 0x69, 0x6e, 0x63, 0x6c, 0x75, 0x64, 0x65, 0x2f, 0x63
        /*0036*/ 	.byte	0x75, 0x74, 0x65, 0x2f, 0x70, 0x6f, 0x69, 0x6e, 0x74, 0x65, 0x72, 0x5f, 0x66, 0x6c, 0x61, 0x67
        /*0046*/ 	.byte	0x67, 0x65, 0x64, 0x2e, 0x68, 0x70, 0x70, 0x00
	.type		__unnamed_1,@object
	.size		__unnamed_1,(__unnamed_2 - __unnamed_1)
__unnamed_1:
        /*004e*/ 	.byte	0x61, 0x75, 0x74, 0x6f, 0x20, 0x63, 0x75, 0x74, 0x65, 0x3a, 0x3a, 0x61, 0x73, 0x5f, 0x70, 0x6f
        /* <DEDUP_REMOVED lines=27> */
        /*020e*/ 	.byte	0x43, 0x3c, 0x32, 0x30, 0x34, 0x38, 0x3e, 0x3e, 0x3e, 0x3e, 0x3e, 0x5d, 0x00
	.type		__unnamed_2,@object
	.size		__unnamed_2,(.L_1 - __unnamed_2)
__unnamed_2:
        /* <DEDUP_REMOVED lines=29> */
.L_1:


//--------------------- .nv.shared._ZN7cutlass13device_kernelINS_4fmha6kernel28FmhaKernelTmaWarpSpecializedINS1_10collective30FmhaMainloopTmaWarpSpecializedINS_12float_e4m3_tEffN4cute5tupleIJNS7_1CILi128EEENS9_ILi64EEENS9_ILi96EEEEEENS8_IJiNS9_ILi1EEENS8_IJiiEEEEEESG_NS8_IJSE_iSF_EEENS4_12CausalFusionEJEEENS4_15FmhaFwdEpilogueIS6_fNS8_IJSB_SC_SB_EEEEENS2_23IndividualTileSchedulerEJEEEEEvNT_6ParamsE --------------------------
	.section	.nv.shared._ZN7cutlass13device_kernelINS_4fmha6kernel28FmhaKernelTmaWarpSpecializedINS1_10collective30FmhaMainloopTmaWarpSpecializedINS_12float_e4m3_tEffN4cute5tupleIJNS7_1CILi128EEENS9_ILi64EEENS9_ILi96EEEEEENS8_IJiNS9_ILi1EEENS8_IJiiEEEEEESG_NS8_IJSE_iSF_EEENS4_12CausalFusionEJEEENS4_15FmhaFwdEpilogueIS6_fNS8_IJSB_SC_SB_EEEEENS2_23IndividualTileSchedulerEJEEEEEvNT_6ParamsE,"aw",@nobits
	.sectionflags	@""
	.align	16
	.zero		1024


//--------------------- .nv.shared.reserved.0     --------------------------
	.section	.nv.shared.reserved.0,"aw",@nobits
	.weak		__nv_reservedSMEM_offset_0_alias
	.size		__nv_reservedSMEM_offset_0_alias, 0, 0
	.other		__nv_reservedSMEM_offset_0_alias,@"STO_CUDA_RESERVED_SHARED STV_DEFAULT"
__nv_reservedSMEM_offset_0_alias:
	.zero		0


//--------------------- .nv.global                --------------------------
	.section	.nv.global,"aw",@nobits
.nv.global:
	.type		_ZN39_INTERNAL_e110c243_4_k_cu_354ec84f_27054cute1_E,@object
	.size		_ZN39_INTERNAL_e110c243_4_k_cu_354ec84f_27054cute1_E,(_ZN39_INTERNAL_e110c243_4_k_cu_354ec84f_27054cuda3std3__45__cpo6cbeginE - _ZN39_INTERNAL_e110c243_4_k_cu_354ec84f_27054cute1_E)
_ZN39_INTERNAL_e110c243_4_k_cu_354ec84f_27054cute1_E:
	.zero		1
	.type		_ZN39_INTERNAL_e110c243_4_k_cu_354ec84f_27054cuda3std3__45__cpo6cbeginE,@object
	.size		_ZN39_INTERNAL_e110c243_4_k_cu_354ec84f_27054cuda3std3__45__cpo6cbeginE,(_ZN39_INTERNAL_e110c243_4_k_cu_354ec84f_27054cuda3std3__48in_placeE - _ZN39_INTERNAL_e110c243_4_k_cu_354ec84f_27054cuda3std3__45__cpo6cbeginE)
_ZN39_INTERNAL_e110c243_4_k_cu_354ec84f_27054cuda3std3__45__cpo6cbeginE:
	.zero		1
	.type		_ZN39_INTERNAL_e110c243_4_k_cu_354ec84f_27054cuda3std3__48in_placeE,@object
	.size		_ZN39_INTERNAL_e110c243_4_k_cu_354ec84f_27054cuda3std3__48in_placeE,(_ZN39_INTERNAL_e110c243_4_k_cu_354ec84f_27054cuda3std6ranges3__45__cpo9iter_moveE - _ZN39_INTERNAL_e110c243_4_k_cu_354ec84f_27054cuda3std3__48in_placeE)
_ZN39_INTERNAL_e110c243_4_k_cu_354ec84f_27054cuda3std3__48in_placeE:
	.zero		1
	.type		_ZN39_INTERNAL_e110c243_4_k_cu_354ec84f_27054cuda3std6ranges3__45__cpo9iter_moveE,@object
	.size		_ZN39_INTERNAL_e110c243_4_k_cu_354ec84f_27054cuda3std6ranges3__45__cpo9iter_moveE,(_ZN39_INTERNAL_e110c243_4_k_cu_354ec84f_27054cuda3std3__45__cpo5beginE - _ZN39_INTERNAL_e110c243_4_k_cu_354ec84f_27054cuda3std6ranges3__45__cpo9iter_moveE)
_ZN39_INTERNAL_e110c243_4_k_cu_354ec84f_27054cuda3std6ranges3__45__cpo9iter_moveE:
	.zero		1
	.type		_ZN39_INTERNAL_e110c243_4_k_cu_354ec84f_27054cuda3std3__45__cpo5beginE,@object
	.size		_ZN39_INTERNAL_e110c243_4_k_cu_354ec84f_27054cuda3std3__45__cpo5beginE,(_ZN39_INTERNAL_e110c243_4_k_cu_354ec84f_27054cuda3std3__441_GLOBAL__N__e110c243_4_k_cu_354ec84f_27056ignoreE - _ZN39_INTERNAL_e110c243_4_k_cu_354ec84f_27054cuda3std3__45__cpo5beginE)
_ZN39_INTERNAL_e110c243_4_k_cu_354ec84f_27054cuda3std3__45__cpo5beginE:
	.zero		1
	.type		_ZN39_INTERNAL_e110c243_4_k_cu_354ec84f_27054cuda3std3__441_GLOBAL__N__e110c243_4_k_cu_354ec84f_27056ignoreE,@object
	.size		_ZN39_INTERNAL_e110c243_4_k_cu_354ec84f_27054cuda3std3__441_GLOBAL__N__e110c243_4_k_cu_354ec84f_27056ignoreE,(_ZN39_INTERNAL_e110c243_4_k_cu_354ec84f_27054cute7productE - _ZN39_INTERNAL_e110c243_4_k_cu_354ec84f_27054cuda3std3__441_GLOBAL__N__e110c243_4_k_cu_354ec84f_27056ignoreE)
_ZN39_INTERNAL_e110c243_4_k_cu_354ec84f_27054cuda3std3__441_GLOBAL__N__e110c243_4_k_cu_354ec84f_27056ignoreE:
	.zero		1
	.type		_ZN39_INTERNAL_e110c243_4_k_cu_354ec84f_27054cute7productE,@object
	.size		_ZN39_INTERNAL_e110c243_4_k_cu_354ec84f_27054cute7productE,(_ZN39_INTERNAL_e110c243_4_k_cu_354ec84f_27054cuda3std3__45__cpo3endE - _ZN39_INTERNAL_e110c243_4_k_cu_354ec84f_27054cute7productE)
_ZN39_INTERNAL_e110c243_4_k_cu_354ec84f_27054cute7productE:
	.zero		1
	.type		_ZN39_INTERNAL_e110c243_4_k_cu_354ec84f_27054cuda3std3__45__cpo3endE,@object
	.size		_ZN39_INTERNAL_e110c243_4_k_cu_354ec84f_27054cuda3std3__45__cpo3endE,(_ZN39_INTERNAL_e110c243_4_k_cu_354ec84f_27054cuda3std3__419piecewise_constructE - _ZN39_INTERNAL_e110c243_4_k_cu_354ec84f_27054cuda3std3__45__cpo3endE)
_ZN39_INTERNAL_e110c243_4_k_cu_354ec84f_27054cuda3std3__45__cpo3endE:
	.zero		1
	.type		_ZN39_INTERNAL_e110c243_4_k_cu_354ec84f_27054cuda3std3__419piecewise_constructE,@object
	.size		_ZN39_INTERNAL_e110c243_4_k_cu_354ec84f_27054cuda3std3__419piecewise_constructE,(_ZN39_INTERNAL_e110c243_4_k_cu_354ec84f_27054cuda3std3__45__cpo4cendE - _ZN39_INTERNAL_e110c243_4_k_cu_354ec84f_27054cuda3std3__419piecewise_constructE)
_ZN39_INTERNAL_e110c243_4_k_cu_354ec84f_27054cuda3std3__419piecewise_constructE:
	.zero		1
	.type		_ZN39_INTERNAL_e110c243_4_k_cu_354ec84f_27054cuda3std3__45__cpo4cendE,@object
	.size		_ZN39_INTERNAL_e110c243_4_k_cu_354ec84f_27054cuda3std3__45__cpo4cendE,(_ZN39_INTERNAL_e110c243_4_k_cu_354ec84f_27054cuda3std6ranges3__45__cpo4swapE - _ZN39_INTERNAL_e110c243_4_k_cu_354ec84f_27054cuda3std3__45__cpo4cendE)
_ZN39_INTERNAL_e110c243_4_k_cu_354ec84f_27054cuda3std3__45__cpo4cendE:
	.zero		1
	.type		_ZN39_INTERNAL_e110c243_4_k_cu_354ec84f_27054cuda3std6ranges3__45__cpo4swapE,@object
	.size		_ZN39_INTERNAL_e110c243_4_k_cu_354ec84f_27054cuda3std6ranges3__45__cpo4swapE,(.L_9 - _ZN39_INTERNAL_e110c243_4_k_cu_354ec84f_27054cuda3std6ranges3__45__cpo4swapE)
_ZN39_INTERNAL_e110c243_4_k_cu_354ec84f_27054cuda3std6ranges3__45__cpo4swapE:
	.zero		1
.L_9:


//--------------------- .nv.constant0._ZN7cutlass13device_kernelINS_4fmha6kernel28FmhaKernelTmaWarpSpecializedINS1_10collective30FmhaMainloopTmaWarpSpecializedINS_12float_e4m3_tEffN4cute5tupleIJNS7_1CILi128EEENS9_ILi64EEENS9_ILi96EEEEEENS8_IJiNS9_ILi1EEENS8_IJiiEEEEEESG_NS8_IJSE_iSF_EEENS4_12CausalFusionEJEEENS4_15FmhaFwdEpilogueIS6_fNS8_IJSB_SC_SB_EEEEENS2_23IndividualTileSchedulerEJEEEEEvNT_6ParamsE --------------------------
	.section	.nv.constant0._ZN7cutlass13device_kernelINS_4fmha6kernel28FmhaKernelTmaWarpSpecializedINS1_10collective30FmhaMainloopTmaWarpSpecializedINS_12float_e4m3_tEffN4cute5tupleIJNS7_1CILi128EEENS9_ILi64EEENS9_ILi96EEEEEENS8_IJiNS9_ILi1EEENS8_IJiiEEEEEESG_NS8_IJSE_iSF_EEENS4_12CausalFusionEJEEENS4_15FmhaFwdEpilogueIS6_fNS8_IJSB_SC_SB_EEEEENS2_23IndividualTileSchedulerEJEEEEEvNT_6ParamsE,"a",@progbits
	.sectionflags	@""
	.align	4
.nv.constant0._ZN7cutlass13device_kernelINS_4fmha6kernel28FmhaKernelTmaWarpSpecializedINS1_10collective30FmhaMainloopTmaWarpSpecializedINS_12float_e4m3_tEffN4cute5tupleIJNS7_1CILi128EEENS9_ILi64EEENS9_ILi96EEEEEENS8_IJiNS9_ILi1EEENS8_IJiiEEEEEESG_NS8_IJSE_iSF_EEENS4_12CausalFusionEJEEENS4_15FmhaFwdEpilogueIS6_fNS8_IJSB_SC_SB_EEEEENS2_23IndividualTileSchedulerEJEEEEEvNT_6ParamsE:
	.zero		2688


//--------------------- SYMBOLS --------------------------

	.type		.nv.reservedSmem.offset0,@object
	.size		.nv.reservedSmem.offset0,0x4
	.type		__assertfail,@function
